def attn_fwd(
    Q,
    K,
    V,
    Out,
    Lse,
    sm_scale,
    stride_qz,
    stride_qh,
    stride_qm,
    stride_qk,
    stride_kz,
    stride_kh,
    stride_kn,
    stride_kk,
    stride_vz,
    stride_vh,
    stride_vn,
    stride_vk,
    stride_oz,
    stride_oh,
    stride_om,
    stride_ok,
    seqlen_q,
    seqlen_k,
    BLOCK_M: tl.constexpr,
    BLOCK_N: tl.constexpr,
    HEAD_DIM: tl.constexpr,
    CAUSAL: tl.constexpr,
):
    start_m = tl.program_id(0)
    off_hz = tl.program_id(1)
    q_off = off_hz * stride_qh
    k_off = off_hz * stride_kh
    v_off = off_hz * stride_vh
    offs_m = start_m * BLOCK_M + tl.arange(0, BLOCK_M)
    offs_d = tl.arange(0, HEAD_DIM)
    offs_n = tl.arange(0, BLOCK_N)
    q_ptrs = Q + q_off + offs_m[:, None] * stride_qm + offs_d[None, :] * stride_qk
    k_ptrs = K + k_off + offs_d[:, None] * stride_kk + offs_n[None, :] * stride_kn
    v_ptrs = V + v_off + offs_n[:, None] * stride_vn + offs_d[None, :] * stride_vk
    m_i = tl.full([BLOCK_M], float("-inf"), dtype=tl.float32)
    l_i = tl.zeros([BLOCK_M], dtype=tl.float32) + 1.0
    acc = tl.zeros([BLOCK_M, HEAD_DIM], dtype=tl.float32)
    q = tl.load(q_ptrs)
    acc, l_i, m_i = _attn_fwd_inner(
        acc,
        l_i,
        m_i,
        q,
        k_ptrs,
        v_ptrs,
        sm_scale,
        stride_kn,
        stride_vn,
        start_m,
        seqlen_k,
        BLOCK_M,
        BLOCK_N,
        HEAD_DIM,
        CAUSAL,
    )
    acc = acc / l_i[:, None]
    lse = m_i + tl.math.log2(l_i) / 1.4426950408889634
    o_ptrs = (
        Out
        + off_hz * stride_oh
        + offs_m[:, None] * stride_om
        + offs_d[None, :] * stride_ok
    )
    tl.store(o_ptrs, acc.to(Out.dtype.element_ty))
    tl.store(Lse + off_hz * seqlen_q + offs_m, lse)

# config = {"BLOCK_M": 128, "BLOCK_N": 64, "HEAD_DIM": 128, "arch": "sm_100", "causal": true, "dtype": "bf16", "num_stages": 2, "num_warps": 8}
# arch = sm_100


// ===== COMPILED SASS (sm_100a) =====

	.target	sm_100a

	.elftype	@"ET_EXEC"


//--------------------- .note.nv.tkinfo           --------------------------
	.section	.note.nv.tkinfo,"",@"SHT_NOTE"
	.sectionflags	@"SHF_NOTE_NV_TKINFO"
	.tkinfo
        /*0018*/ 	.word	0x00000081
        /*0030*/ 	.string	""
        /*0030*/ 	.string	"ptxas-blackwell"
        /*0030*/ 	.string	"Cuda compilation tools, release 12.9, V12.9.86"
        /*0030*/ 	.string	"Build cuda_12.9.r12.9/compiler.36037853_0"
        /*0030*/ 	.string	"-v  -suppress-debug-info  -lineinfo  -arch sm_100a "



//--------------------- .note.nv.cuver            --------------------------
	.section	.note.nv.cuver,"",@"SHT_NOTE"
	.sectionflags	@"SHF_NOTE_NV_CUVER"
        /*0018*/ 	.short	0x0001
        /*001a*/ 	.short	0x0064
        /*001c*/ 	.short	0x0001
        /*001e*/ 	.short	0x0000
        /*0020*/ 	.short	0x0001
        /*0022*/ 	.short	0x0000


//--------------------- .nv.info                  --------------------------
	.section	.nv.info,"",@"SHT_CUDA_INFO"
	.align	4


	//----- nvinfo : EIATTR_REGCOUNT
	.align		4
        /*0000*/ 	.byte	0x04, 0x2f
        /*0002*/ 	.short	(.L_5 - .L_4)
	.align		4
.L_4:
        /*0004*/ 	.word	index@(attn_fwd)
        /*0008*/ 	.word	0x000000f1


	//----- nvinfo : EIATTR_FRAME_SIZE
	.align		4
.L_5:
        /*000c*/ 	.byte	0x04, 0x11
        /*000e*/ 	.short	(.L_7 - .L_6)
	.align		4
.L_6:
        /*0010*/ 	.word	index@($__internal_2_$__cuda_sm10x_tcgen05_guardrail_trap_unallocated_columns_being_dealloced)
        /*0014*/ 	.word	0x00000000


	//----- nvinfo : EIATTR_FRAME_SIZE
	.align		4
.L_7:
        /*0018*/ 	.byte	0x04, 0x11
        /*001a*/ 	.short	(.L_9 - .L_8)
	.align		4
.L_8:
        /*001c*/ 	.word	index@($__internal_1_$__cuda_sm10x_tcgen05_guardrail_trap_phase_invalid_during_alloc)
        /*0020*/ 	.word	0x00000000


	//----- nvinfo : EIATTR_FRAME_SIZE
	.align		4
.L_9:
        /*0024*/ 	.byte	0x04, 0x11
        /*0026*/ 	.short	(.L_11 - .L_10)
	.align		4
.L_10:
        /*0028*/ 	.word	index@($__internal_0_$__cuda_sm10x_tcgen05_guardrail_trap_col_being_dealloced_not_returned_by_alloc)
        /*002c*/ 	.word	0x00000000


	//----- nvinfo : EIATTR_FRAME_SIZE
	.align		4
.L_11:
        /*0030*/ 	.byte	0x04, 0x11
        /*0032*/ 	.short	(.L_13 - .L_12)
	.align		4
.L_12:
        /*0034*/ 	.word	index@(attn_fwd)
        /*0038*/ 	.word	0x00000000


	//----- nvinfo : EIATTR_MIN_STACK_SIZE
	.align		4
.L_13:
        /*003c*/ 	.byte	0x04, 0x12
        /*003e*/ 	.short	(.L_15 - .L_14)
	.align		4
.L_14:
        /*0040*/ 	.word	index@(attn_fwd)
        /*0044*/ 	.word	0x00000000
.L_15:


//--------------------- .nv.info.attn_fwd         --------------------------
	.section	.nv.info.attn_fwd,"",@"SHT_CUDA_INFO"
	.sectionflags	@""
	.align	4


	//----- nvinfo : EIATTR_CUDA_API_VERSION
	.align		4
        /*0000*/ 	.byte	0x04, 0x37
        /*0002*/ 	.short	(.L_17 - .L_16)
.L_16:
        /*0004*/ 	.word	0x00000081


	//----- nvinfo : EIATTR_KPARAM_INFO
	.align		4
.L_17:
        /*0008*/ 	.byte	0x04, 0x17
        /*000a*/ 	.short	(.L_19 - .L_18)
.L_18:
        /*000c*/ 	.word	0x00000000
        /*0010*/ 	.short	0x0019
        /*0012*/ 	.short	0x0080
        /*0014*/ 	.byte	0x00, 0xf4, 0x21, 0x00


	//----- nvinfo : EIATTR_KPARAM_INFO
	.align		4
.L_19:
        /*0018*/ 	.byte	0x04, 0x17
        /*001a*/ 	.short	(.L_21 - .L_20)
.L_20:
        /*001c*/ 	.word	0x00000000
        /*0020*/ 	.short	0x0018
        /*0022*/ 	.short	0x0078
        /*0024*/ 	.byte	0x00, 0xf4, 0x21, 0x00


	//----- nvinfo : EIATTR_KPARAM_INFO
	.align		4
.L_21:
        /*0028*/ 	.byte	0x04, 0x17
        /*002a*/ 	.short	(.L_23 - .L_22)
.L_22:
        /*002c*/ 	.word	0x00000000
        /*0030*/ 	.short	0x0017
        /*0032*/ 	.short	0x0070
        /*0034*/ 	.byte	0x00, 0xf0, 0x11, 0x00


	//----- nvinfo : EIATTR_KPARAM_INFO
	.align		4
.L_23:
        /*0038*/ 	.byte	0x04, 0x17
        /*003a*/ 	.short	(.L_25 - .L_24)
.L_24:
        /*003c*/ 	.word	0x00000000
        /*0040*/ 	.short	0x0016
        /*0042*/ 	.short	0x006c
        /*0044*/ 	.byte	0x00, 0xf0, 0x11, 0x00


	//----- nvinfo : EIATTR_KPARAM_INFO
	.align		4
.L_25:
        /*0048*/ 	.byte	0x04, 0x17
        /*004a*/ 	.short	(.L_27 - .L_26)
.L_26:
        /*004c*/ 	.word	0x00000000
        /*0050*/ 	.short	0x0015
        /*0052*/ 	.short	0x0068
        /*0054*/ 	.byte	0x00, 0xf0, 0x11, 0x00


	//----- nvinfo : EIATTR_KPARAM_INFO
	.align		4
.L_27:
        /*0058*/ 	.byte	0x04, 0x17
        /*005a*/ 	.short	(.L_29 - .L_28)
.L_28:
        /*005c*/ 	.word	0x00000000
        /*0060*/ 	.short	0x0014
        /*0062*/ 	.short	0x0064
        /*0064*/ 	.byte	0x00, 0xf0, 0x11, 0x00


	//----- nvinfo : EIATTR_KPARAM_INFO
	.align		4
.L_29:
        /*0068*/ 	.byte	0x04, 0x17
        /*006a*/ 	.short	(.L_31 - .L_30)
.L_30:
        /*006c*/ 	.word	0x00000000
        /*0070*/ 	.short	0x0013
        /*0072*/ 	.short	0x0060
        /*0074*/ 	.byte	0x00, 0xf0, 0x11, 0x00


	//----- nvinfo : EIATTR_KPARAM_INFO
	.align		4
.L_31:
        /*0078*/ 	.byte	0x04, 0x17
        /*007a*/ 	.short	(.L_33 - .L_32)
.L_32:
        /*007c*/ 	.word	0x00000000
        /*0080*/ 	.short	0x0012
        /*0082*/ 	.short	0x005c
        /*0084*/ 	.byte	0x00, 0xf0, 0x11, 0x00


	//----- nvinfo : EIATTR_KPARAM_INFO
	.align		4
.L_33:
        /*0088*/ 	.byte	0x04, 0x17
        /*008a*/ 	.short	(.L_35 - .L_34)
.L_34:
        /*008c*/ 	.word	0x00000000
        /*0090*/ 	.short	0x0011
        /*0092*/ 	.short	0x0058
        /*0094*/ 	.byte	0x00, 0xf0, 0x11, 0x00


	//----- nvinfo : EIATTR_KPARAM_INFO
	.align		4
.L_35:
        /*0098*/ 	.byte	0x04, 0x17
        /*009a*/ 	.short	(.L_37 - .L_36)
.L_36:
        /*009c*/ 	.word	0x00000000
        /*00a0*/ 	.short	0x0010
        /*00a2*/ 	.short	0x0054
        /*00a4*/ 	.byte	0x00, 0xf0, 0x11, 0x00


	//----- nvinfo : EIATTR_KPARAM_INFO
	.align		4
.L_37:
        /*00a8*/ 	.byte	0x04, 0x17
        /*00aa*/ 	.short	(.L_39 - .L_38)
.L_38:
        /*00ac*/ 	.word	0x00000000
        /*00b0*/ 	.short	0x000f
        /*00b2*/ 	.short	0x0050
        /*00b4*/ 	.byte	0x00, 0xf0, 0x11, 0x00


	//----- nvinfo : EIATTR_KPARAM_INFO
	.align		4
.L_39:
        /*00b8*/ 	.byte	0x04, 0x17
        /*00ba*/ 	.short	(.L_41 - .L_40)
.L_40:
        /*00bc*/ 	.word	0x00000000
        /*00c0*/ 	.short	0x000e
        /*00c2*/ 	.short	0x004c
        /*00c4*/ 	.byte	0x00, 0xf0, 0x11, 0x00


	//----- nvinfo : EIATTR_KPARAM_INFO
	.align		4
.L_41:
        /*00c8*/ 	.byte	0x04, 0x17
        /*00ca*/ 	.short	(.L_43 - .L_42)
.L_42:
        /*00cc*/ 	.word	0x00000000
        /*00d0*/ 	.short	0x000d
        /*00d2*/ 	.short	0x0048
        /*00d4*/ 	.byte	0x00, 0xf0, 0x11, 0x00


	//----- nvinfo : EIATTR_KPARAM_INFO
	.align		4
.L_43:
        /*00d8*/ 	.byte	0x04, 0x17
        /*00da*/ 	.short	(.L_45 - .L_44)
.L_44:
        /*00dc*/ 	.word	0x00000000
        /*00e0*/ 	.short	0x000c
        /*00e2*/ 	.short	0x0044
        /*00e4*/ 	.byte	0x00, 0xf0, 0x11, 0x00


	//----- nvinfo : EIATTR_KPARAM_INFO
	.align		4
.L_45:
        /*00e8*/ 	.byte	0x04, 0x17
        /*00ea*/ 	.short	(.L_47 - .L_46)
.L_46:
        /*00ec*/ 	.word	0x00000000
        /*00f0*/ 	.short	0x000b
        /*00f2*/ 	.short	0x0040
        /*00f4*/ 	.byte	0x00, 0xf0, 0x11, 0x00


	//----- nvinfo : EIATTR_KPARAM_INFO
	.align		4
.L_47:
        /*00f8*/ 	.byte	0x04, 0x17
        /*00fa*/ 	.short	(.L_49 - .L_48)
.L_48:
        /*00fc*/ 	.word	0x00000000
        /*0100*/ 	.short	0x000a
        /*0102*/ 	.short	0x003c
        /*0104*/ 	.byte	0x00, 0xf0, 0x11, 0x00


	//----- nvinfo : EIATTR_KPARAM_INFO
	.align		4
.L_49:
        /*0108*/ 	.byte	0x04, 0x17
        /*010a*/ 	.short	(.L_51 - .L_50)
.L_50:
        /*010c*/ 	.word	0x00000000
        /*0110*/ 	.short	0x0009
        /*0112*/ 	.short	0x0038
        /*0114*/ 	.byte	0x00, 0xf0, 0x11, 0x00


	//----- nvinfo : EIATTR_KPARAM_INFO
	.align		4
.L_51:
        /*0118*/ 	.byte	0x04, 0x17
        /*011a*/ 	.short	(.L_53 - .L_52)
.L_52:
        /*011c*/ 	.word	0x00000000
        /*0120*/ 	.short	0x0008
        /*0122*/ 	.short	0x0034
        /*0124*/ 	.byte	0x00, 0xf0, 0x11, 0x00


	//----- nvinfo : EIATTR_KPARAM_INFO
	.align		4
.L_53:
        /*0128*/ 	.byte	0x04, 0x17
        /*012a*/ 	.short	(.L_55 - .L_54)
.L_54:
        /*012c*/ 	.word	0x00000000
        /*0130*/ 	.short	0x0007
        /*0132*/ 	.short	0x0030
        /*0134*/ 	.byte	0x00, 0xf0, 0x11, 0x00


	//----- nvinfo : EIATTR_KPARAM_INFO
	.align		4
.L_55:
        /*0138*/ 	.byte	0x04, 0x17
        /*013a*/ 	.short	(.L_57 - .L_56)
.L_56:
        /*013c*/ 	.word	0x00000000
        /*0140*/ 	.short	0x0006
        /*0142*/ 	.short	0x002c
        /*0144*/ 	.byte	0x00, 0xf0, 0x11, 0x00


	//----- nvinfo : EIATTR_KPARAM_INFO
	.align		4
.L_57:
        /*0148*/ 	.byte	0x04, 0x17
        /*014a*/ 	.short	(.L_59 - .L_58)
.L_58:
        /*014c*/ 	.word	0x00000000
        /*0150*/ 	.short	0x0005
        /*0152*/ 	.short	0x0028
        /*0154*/ 	.byte	0x00, 0xf0, 0x11, 0x00


	//----- nvinfo : EIATTR_KPARAM_INFO
	.align		4
.L_59:
        /*0158*/ 	.byte	0x04, 0x17
        /*015a*/ 	.short	(.L_61 - .L_60)
.L_60:
        /*015c*/ 	.word	0x00000000
        /*0160*/ 	.short	0x0004
        /*0162*/ 	.short	0x0020
        /*0164*/ 	.byte	0x00, 0xf4, 0x21, 0x00


	//----- nvinfo : EIATTR_KPARAM_INFO
	.align		4
.L_61:
        /*0168*/ 	.byte	0x04, 0x17
        /*016a*/ 	.short	(.L_63 - .L_62)
.L_62:
        /*016c*/ 	.word	0x00000000
        /*0170*/ 	.short	0x0003
        /*0172*/ 	.short	0x0018
        /*0174*/ 	.byte	0x00, 0xf4, 0x21, 0x00


	//----- nvinfo : EIATTR_KPARAM_INFO
	.align		4
.L_63:
        /*0178*/ 	.byte	0x04, 0x17
        /*017a*/ 	.short	(.L_65 - .L_64)
.L_64:
        /*017c*/ 	.word	0x00000000
        /*0180*/ 	.short	0x0002
        /*0182*/ 	.short	0x0010
        /*0184*/ 	.byte	0x00, 0xf4, 0x21, 0x00


	//----- nvinfo : EIATTR_KPARAM_INFO
	.align		4
.L_65:
        /*0188*/ 	.byte	0x04, 0x17
        /*018a*/ 	.short	(.L_67 - .L_66)
.L_66:
        /*018c*/ 	.word	0x00000000
        /*0190*/ 	.short	0x0001
        /*0192*/ 	.short	0x0008
        /*0194*/ 	.byte	0x00, 0xf4, 0x21, 0x00


	//----- nvinfo : EIATTR_KPARAM_INFO
	.align		4
.L_67:
        /*0198*/ 	.byte	0x04, 0x17
        /*019a*/ 	.short	(.L_69 - .L_68)
.L_68:
        /*019c*/ 	.word	0x00000000
        /*01a0*/ 	.short	0x0000
        /*01a2*/ 	.short	0x0000
        /*01a4*/ 	.byte	0x00, 0xf4, 0x21, 0x00


	//----- nvinfo : EIATTR_AT_ENTRY_FRAGMENTS
	.align		4
.L_69:
        /*01a8*/ 	.byte	0x04, 0x4f
        /*01aa*/ 	.short	(.L_71 - .L_70)


	//   ....[0]....
.L_70:
        /*01ac*/ 	.word	0x00000004


	//----- nvinfo : EIATTR_RESERVED_SMEM_USED
	.align		4
.L_71:
        /*01b0*/ 	.byte	0x01, 0x41
	.zero		2


	//----- nvinfo : EIATTR_SPARSE_MMA_MASK
	.align		4
        /*01b4*/ 	.byte	0x03, 0x50
        /*01b6*/ 	.short	0x0000


	//----- nvinfo : EIATTR_TCGEN05_1CTA_USED
	.align		4
        /*01b8*/ 	.byte	0x01, 0x51
	.zero		2


	//----- nvinfo : EIATTR_MAXREG_COUNT
	.align		4
        /*01bc*/ 	.byte	0x03, 0x1b
        /*01be*/ 	.short	0x00ff


	//----- nvinfo : EIATTR_NUM_BARRIERS
	.align		4
        /*01c0*/ 	.byte	0x02, 0x4c
        /*01c2*/ 	.byte	0x01
	.zero		1


	//----- nvinfo : EIATTR_INT_WARP_WIDE_INSTR_OFFSETS
	.align		4
        /*01c4*/ 	.byte	0x04, 0x31
        /*01c6*/ 	.short	(.L_73 - .L_72)


	//   ....[0]....
.L_72:
        /*01c8*/ 	.word	0x00001d70


	//   ....[1]....
        /*01cc*/ 	.word	0x00001d80


	//   ....[2]....
        /*01d0*/ 	.word	0x00002640


	//   ....[3]....
        /*01d4*/ 	.word	0x000026e0


	//   ....[4]....
        /*01d8*/ 	.word	0x00005d70


	//   ....[5]....
        /*01dc*/ 	.word	0x0000adf0


	//   ....[6]....
        /*01e0*/ 	.word	0x0000ae40


	//----- nvinfo : EIATTR_COOP_GROUP_MASK_REGIDS
	.align		4
.L_73:
        /*01e4*/ 	.byte	0x04, 0x29
        /*01e6*/ 	.short	(.L_75 - .L_74)


	//   ....[0]....
.L_74:
        /*01e8*/ 	.word	0xffffffff


	//   ....[1]....
        /*01ec*/ 	.word	0xffffffff


	//   ....[2]....
        /*01f0*/ 	.word	0xffffffff


	//   ....[3]....
        /*01f4*/ 	.word	0xffffffff


	//   ....[4]....
        /*01f8*/ 	.word	0xffffffff


	//   ....[5]....
        /*01fc*/ 	.word	0xffffffff


	//   ....[6]....
        /*0200*/ 	.word	0xffffffff


	//   ....[7]....
        /*0204*/ 	.word	0xffffffff


	//----- nvinfo : EIATTR_COOP_GROUP_INSTR_OFFSETS
	.align		4
.L_75:
        /*0208*/ 	.byte	0x04, 0x28
        /*020a*/ 	.short	(.L_77 - .L_76)


	//   ....[0]....
.L_76:
        /*020c*/ 	.word	0x00000060


	//   ....[1]....
        /*0210*/ 	.word	0x00000320


	//   ....[2]....
        /*0214*/ 	.word	0x00003840


	//   ....[3]....
        /*0218*/ 	.word	0x00004d90


	//   ....[4]....
        /*021c*/ 	.word	0x00006e80


	//   ....[5]....
        /*0220*/ 	.word	0x00007720


	//   ....[6]....
        /*0224*/ 	.word	0x0000ac80


	//   ....[7]....
        /*0228*/ 	.word	0x0000aef0


	//----- nvinfo : EIATTR_VRC_CTA_INIT_COUNT
	.align		4
.L_77:
        /*022c*/ 	.byte	0x02, 0x4a
        /*022e*/ 	.byte	0x80
	.zero		1


	//----- nvinfo : EIATTR_MBARRIER_INSTR_OFFSETS
	.align		4
        /*0230*/ 	.byte	0x04, 0x39
        /*0232*/ 	.short	(.L_79 - .L_78)


	//   ....[0]....
.L_78:
        /*0234*/ 	.word	0x000023e0
        /*0238*/ 	.word	0x000000ff
        /*023c*/ 	.word	0x00014000
        /*0240*/ 	.short	0x0100
        /*0242*/ 	.byte	0x09
	.zero		1


	//   ....[1]....
        /*0244*/ 	.word	0x000026d0
        /*0248*/ 	.word	0x000000ff
        /*024c*/ 	.word	0x00014008
        /*0250*/ 	.short	0x0100
        /*0252*/ 	.byte	0x09
	.zero		1


	//   ....[2]....
        /*0254*/ 	.word	0x00002970
        /*0258*/ 	.word	0x000000ff
        /*025c*/ 	.word	0x0000c000
        /*0260*/ 	.short	0x0100
        /*0262*/ 	.byte	0x09
	.zero		1


	//   ....[3]....
        /*0264*/ 	.word	0x00002d20
        /*0268*/ 	.word	0x000000ff
        /*026c*/ 	.word	0x0000c000
        /*0270*/ 	.short	0x010a
        /*0272*/ 	.byte	0x09
	.zero		1


	//   ....[4]....
        /*0274*/ 	.word	0x00002e90
        /*0278*/ 	.word	0x000000ff
        /*027c*/ 	.word	0x0000c000
        /*0280*/ 	.short	0x0108
        /*0282*/ 	.byte	0x09
	.zero		1


	//   ....[5]....
        /*0284*/ 	.word	0x00005fb0
        /*0288*/ 	.word	0x000000ff
        /*028c*/ 	.word	0x00014010
        /*0290*/ 	.short	0x0100
        /*0292*/ 	.byte	0x09
	.zero		1


	//   ....[6]....
        /*0294*/ 	.word	0x000061b0
        /*0298*/ 	.word	0x000000ff
        /*029c*/ 	.word	0x00014010
        /*02a0*/ 	.short	0x010a
        /*02a2*/ 	.byte	0x09
	.zero		1


	//   ....[7]....
        /*02a4*/ 	.word	0x000064a0
        /*02a8*/ 	.word	0x000000ff
        /*02ac*/ 	.word	0x00014010
        /*02b0*/ 	.short	0x0108
        /*02b2*/ 	.byte	0x09
	.zero		1


	//   ....[8]....
        /*02b4*/ 	.word	0x000075d0
        /*02b8*/ 	.word	0x000000ff
        /*02bc*/ 	.word	0x00000000
        /*02c0*/ 	.short	0x010a
        /*02c2*/ 	.byte	0x47
	.zero		1


	//   ....[9]....
        /*02c4*/ 	.word	0x000085d0
        /*02c8*/ 	.word	0x000000ff
        /*02cc*/ 	.word	0x00000000
        /*02d0*/ 	.short	0x010a
        /*02d2*/ 	.byte	0x47
	.zero		1


	//   ....[10]....
        /*02d4*/ 	.word	0x000086b0
        /*02d8*/ 	.word	0x000000ff
        /*02dc*/ 	.word	0x00014000
        /*02e0*/ 	.short	0x0108
        /*02e2*/ 	.byte	0x09
	.zero		1


	//   ....[11]....
        /*02e4*/ 	.word	0x00008710
        /*02e8*/ 	.word	0x000000ff
        /*02ec*/ 	.word	0x00014008
        /*02f0*/ 	.short	0x0108
        /*02f2*/ 	.byte	0x09
	.zero		1


	//   ....[12]....
        /*02f4*/ 	.word	0x0000af10
        /*02f8*/ 	.word	0x000000ff
        /*02fc*/ 	.word	0x0000c000
        /*0300*/ 	.short	0x010a
        /*0302*/ 	.byte	0x09
	.zero		1


	//   ....[13]....
        /*0304*/ 	.word	0x0000af40
        /*0308*/ 	.word	0x000000ff
        /*030c*/ 	.word	0x00014010
        /*0310*/ 	.short	0x010a
        /*0312*/ 	.byte	0x09
	.zero		1


	//   ....[14]....
        /*0314*/ 	.word	0x0000af70
        /*0318*/ 	.word	0x000000ff
        /*031c*/ 	.word	0x00000000
        /*0320*/ 	.short	0x010a
        /*0322*/ 	.byte	0x47
	.zero		1


	//   ....[15]....
        /*0324*/ 	.word	0x0000afa0
        /*0328*/ 	.word	0x000000ff
        /*032c*/ 	.word	0x00000000
        /*0330*/ 	.short	0x010a
        /*0332*/ 	.byte	0x47
	.zero		1


	//----- nvinfo : EIATTR_NUM_MBARRIERS
	.align		4
.L_79:
        /*0334*/ 	.byte	0x03, 0x38
        /*0336*/ 	.short	0xffff


	//----- nvinfo : EIATTR_EXIT_INSTR_OFFSETS
	.align		4
        /*0338*/ 	.byte	0x04, 0x1c
        /*033a*/ 	.short	(.L_81 - .L_80)


	//   ....[0]....
.L_80:
        /*033c*/ 	.word	0x0000af00


	//----- nvinfo : EIATTR_REQNTID
	.align		4
.L_81:
        /*0340*/ 	.byte	0x04, 0x10
        /*0342*/ 	.short	(.L_83 - .L_82)
.L_82:
        /*0344*/ 	.word	0x00000100
        /*0348*/ 	.word	0x00000001
        /*034c*/ 	.word	0x00000001


	//----- nvinfo : EIATTR_CRS_STACK_SIZE
	.align		4
.L_83:
        /*0350*/ 	.byte	0x04, 0x1e
        /*0352*/ 	.short	(.L_85 - .L_84)
.L_84:
        /*0354*/ 	.word	0x00000000


	//----- nvinfo : EIATTR_CBANK_PARAM_SIZE
	.align		4
.L_85:
        /*0358*/ 	.byte	0x03, 0x19
        /*035a*/ 	.short	0x0088


	//----- nvinfo : EIATTR_PARAM_CBANK
	.align		4
        /*035c*/ 	.byte	0x04, 0x0a
        /*035e*/ 	.short	(.L_87 - .L_86)
	.align		4
.L_86:
        /*0360*/ 	.word	index@(.nv.constant0.attn_fwd)
        /*0364*/ 	.short	0x0380
        /*0366*/ 	.short	0x0088


	//----- nvinfo : EIATTR_SW_WAR
	.align		4
.L_87:
        /*0368*/ 	.byte	0x04, 0x36
        /*036a*/ 	.short	(.L_89 - .L_88)
.L_88:
        /*036c*/ 	.word	0x00000008
.L_89:


//--------------------- .nv.compat                --------------------------
	.section	.nv.compat,"",@"SHT_CUDA_COMPAT_INFO"
	.align	4
        /*0000*/ 	.byte	0x02, 0x02, 0x02, 0x00, 0x02, 0x05, 0x05, 0x00, 0x02, 0x03, 0x00, 0x00, 0x02, 0x06, 0x01, 0x00


//--------------------- .nv.callgraph             --------------------------
	.section	.nv.callgraph,"",@"SHT_CUDA_CALLGRAPH"
	.align	4
	.sectionentsize	8
	.align		4
        /*0000*/ 	.word	0x00000000
	.align		4
        /*0004*/ 	.word	0xffffffff
	.align		4
        /*0008*/ 	.word	0x00000000
	.align		4
        /*000c*/ 	.word	0xfffffffe
	.align		4
        /*0010*/ 	.word	0x00000000
	.align		4
        /*0014*/ 	.word	0xfffffffd
	.align		4
        /*0018*/ 	.word	0x00000000
	.align		4
        /*001c*/ 	.word	0xfffffffc


//--------------------- .nv.constant4             --------------------------
	.section	.nv.constant4,"a",@progbits
	.align	8
	.align		8
.nv.constant4:
        /*0000*/ 	.dword	_$_str


//--------------------- .text.attn_fwd            --------------------------
	.section	.text.attn_fwd,"ax",@progbits
	.align	128
        .global         attn_fwd
        .type           attn_fwd,@function
        .size           attn_fwd,(.L_x_31 - attn_fwd)
        .other          attn_fwd,@"STO_CUDA_ENTRY STV_DEFAULT"
attn_fwd:
.text.attn_fwd:
[----:B------:R-:W0:Y:S01]  /*0000*/  LDC R1, c[0x0][0x37c] ;  /* 0x0000df00ff017b82 */ /* 0x000e220000000800 */
[----:B------:R-:W1:Y:S02]  /*0010*/  S2R R0, SR_TID.X ;  /* 0x0000000000007919 */ /* 0x000e640000002100 */
[----:B-1----:R-:W-:-:S13]  /*0020*/  ISETP.GE.U32.AND P0, PT, R0, 0x20, PT ;  /* 0x000000200000780c */ /* 0x002fda0003f06070 */
[----:B------:R-:W-:Y:S02]  /*0030*/  VOTEU.ANY UP0, P0 ;  /* 0x0000000000ff7886 */ /* 0x000fe40000000100 */
[----:B0-----:R-:W-:Y:S05]  /*0040*/  BRA.U UP0, `(.L_x_0) ;  /* 0x0000000100b87547 */ /* 0x001fea000b800000 */
[----:B------:R-:W0:Y:S01]  /*0050*/  S2UR UR6, SR_CgaCtaId ;  /* 0x00000000000679c3 */ /* 0x000e220000008800 */
[----:B------:R-:W-:Y:S01]  /*0060*/  NOP ;  /* 0x0000000000007918 */ /* 0x000fe20000000000 */
[----:B------:R-:W-:Y:S02]  /*0070*/  UMOV UR4, 0x40 ;  /* 0x0000004000047882 */ /* 0x000fe40000000000 */
[----:B0-----:R-:W-:-:S09]  /*0080*/  ULEA UR4, UR6, UR4, 0x18 ;  /* 0x0000000406047291 */ /* 0x001fd2000f8ec0ff */
[----:B------:R-:W0:Y:S01]  /*0090*/  LDS.U8 R2, [UR4] ;  /* 0x00000004ff027984 */ /* 0x000e220008000000 */
[----:B------:R-:W-:Y:S02]  /*00a0*/  UMOV UR4, 0x400 ;  /* 0x0000040000047882 */ /* 0x000fe40000000000 */
[----:B------:R-:W-:Y:S01]  /*00b0*/  ULEA UR4, UR6, UR4, 0x18 ;  /* 0x0000000406047291 */ /* 0x000fe2000f8ec0ff */
[----:B0-----:R-:W-:-:S13]  /*00c0*/  ISETP.NE.AND P0, PT, R2, RZ, PT ;  /* 0x000000ff0200720c */ /* 0x001fda0003f05270 */
[----:B------:R-:W-:Y:S05]  /*00d0*/  @P0 BRA `(.L_x_1) ;  /* 0x00000000007c0947 */ /* 0x000fea0003800000 */
[----:B------:R-:W-:-:S13]  /*00e0*/  ELECT P0, URZ, PT ;  /* 0x0000000000ff782f */ /* 0x000fda0003800000 */
[----:B------:R-:W-:Y:S05]  /*00f0*/  @!P0 BRA `(.L_x_2) ;  /* 0x0000000000848947 */ /* 0x000fea0003800000 */
[----:B------:R-:W-:Y:S01]  /*0100*/  UMOV UR5, 0x8 ;  /* 0x0000000800057882 */ /* 0x000fe20000000000 */
[----:B------:R-:W-:Y:S02]  /*0110*/  IMAD.MOV.U32 R5, RZ, RZ, 0x1 ;  /* 0x00000001ff057424 */ /* 0x000fe400078e00ff */
[----:B------:R-:W-:Y:S02]  /*0120*/  IMAD.MOV.U32 R3, RZ, RZ, 0xff ;  /* 0x000000ffff037424 */ /* 0x000fe400078e00ff */
[----:B------:R-:W-:Y:S04]  /*0130*/  DEPBAR.LE SB0, 0x36 ;  /* 0x00008d800000791a */ /* 0x000fe80000000000 */
[----:B------:R-:W0:Y:S02]  /*0140*/  UTCATOMSWS.FIND_AND_SET.ALIGN UP1, UR5, UR5 ;  /* 0x00000005000575e3 */ /* 0x000e240008020800 */
[----:B0-----:R-:W-:-:S04]  /*0150*/  PLOP3.LUT P0, PT, PT, PT, UP1, 0x80, 0x8 ;  /* 0x000000000008781c */ /* 0x001fc80003f0f018 */
[----:B------:R-:W-:-:S04]  /*0160*/  SEL R2, RZ, 0xffffffff, !P0 ;  /* 0xffffffffff027807 */ /* 0x000fc80004000000 */
[----:B------:R-:W-:Y:S01]  /*0170*/  ISETP.NE.AND P0, PT, R2, RZ, PT ;  /* 0x000000ff0200720c */ /* 0x000fe20003f05270 */
[----:B------:R-:W-:-:S12]  /*0180*/  IMAD.U32 R2, RZ, RZ, UR5 ;  /* 0x00000005ff027e24 */ /* 0x000fd8000f8e00ff */
[----:B------:R-:W-:Y:S05]  /*0190*/  @P0 BRA `(.L_x_3) ;  /* 0x0000000000240947 */ /* 0x000fea0003800000 */
.L_x_4:
[----:B------:R-:W-:Y:S05]  /*01a0*/  NANOSLEEP 0x64 ;  /* 0x000000640000795d */ /* 0x000fea0003800000 */
[----:B------:R-:W-:-:S05]  /*01b0*/  UMOV UR5, 0x8 ;  /* 0x0000000800057882 */ /* 0x000fca0000000000 */
[----:B------:R-:W-:Y:S04]  /*01c0*/  DEPBAR.LE SB0, 0x36 ;  /* 0x00008d800000791a */ /* 0x000fe80000000000 */
[----:B------:R-:W0:Y:S02]  /*01d0*/  UTCATOMSWS.FIND_AND_SET.ALIGN UP1, UR5, UR5 ;  /* 0x00000005000575e3 */ /* 0x000e240008020800 */
[----:B0-----:R-:W-:-:S04]  /*01e0*/  PLOP3.LUT P0, PT, PT, PT, UP1, 0x80, 0x8 ;  /* 0x000000000008781c */ /* 0x001fc80003f0f018 */
[----:B------:R-:W-:-:S04]  /*01f0*/  SEL R2, RZ, 0xffffffff, !P0 ;  /* 0xffffffffff027807 */ /* 0x000fc80004000000 */
[----:B------:R-:W-:Y:S01]  /*0200*/  ISETP.NE.AND P0, PT, R2, RZ, PT ;  /* 0x000000ff0200720c */ /* 0x000fe20003f05270 */
[----:B------:R-:W-:-:S12]  /*0210*/  IMAD.U32 R2, RZ, RZ, UR5 ;  /* 0x00000005ff027e24 */ /* 0x000fd8000f8e00ff */
[----:B------:R-:W-:Y:S05]  /*0220*/  @!P0 BRA `(.L_x_4) ;  /* 0xfffffffc00dc8947 */ /* 0x000fea000383ffff */
.L_x_3:
[C---:B------:R-:W-:Y:S01]  /*0230*/  VIADD R4, R2.reuse, 0x10 ;  /* 0x0000001002047836 */ /* 0x040fe20000000000 */
[----:B------:R-:W-:Y:S01]  /*0240*/  UMOV UR5, 0x50 ;  /* 0x0000005000057882 */ /* 0x000fe20000000000 */
[----:B------:R-:W-:Y:S01]  /*0250*/  SHF.L.U32 R3, R3, R2, RZ ;  /* 0x0000000203037219 */ /* 0x000fe200000006ff */
[----:B------:R-:W-:Y:S01]  /*0260*/  ULEA UR5, UR6, UR5, 0x18 ;  /* 0x0000000506057291 */ /* 0x000fe2000f8ec0ff */
[----:B------:R-:W-:Y:S01]  /*0270*/  IMAD.SHL.U32 R2, R2, 0x20, RZ ;  /* 0x0000002002027824 */ /* 0x000fe200078e00ff */
[----:B------:R-:W-:-:S04]  /*0280*/  SHF.L.U32 R4, R5, R4, RZ ;  /* 0x0000000405047219 */ /* 0x000fc800000006ff */
[----:B------:R-:W-:-:S05]  /*0290*/  LOP3.LUT R3, R4, R3, RZ, 0xfc, !PT ;  /* 0x0000000304037212 */ /* 0x000fca00078efcff */
[----:B------:R0:W-:Y:S04]  /*02a0*/  ATOMS.OR RZ, [UR5], R3 ;  /* 0x00000003ffff798c */ /* 0x0001e8000b000005 */
[----:B------:R0:W-:Y:S01]  /*02b0*/  STS [UR4], R2 ;  /* 0x00000002ff007988 */ /* 0x0001e20008000804 */
[----:B------:R-:W-:Y:S05]  /*02c0*/  BRA `(.L_x_2) ;  /* 0x0000000000107947 */ /* 0x000fea0003800000 */
.L_x_1:
[----:B------:R-:W-:Y:S01]  /*02d0*/  IMAD.MOV.U32 R3, RZ, RZ, -0x1 ;  /* 0xffffffffff037424 */ /* 0x000fe200078e00ff */
[----:B------:R-:W-:-:S04]  /*02e0*/  MOV R2, 0x310 ;  /* 0x0000031000027802 */ /* 0x000fc80000000f00 */
[----:B------:R0:W-:Y:S03]  /*02f0*/  STS [UR4], R3 ;  /* 0x00000003ff007988 */ /* 0x0001e60008000804 */
[----:B0-----:R-:W-:Y:S05]  /*0300*/  CALL.REL.NOINC `($__internal_1_$__cuda_sm10x_tcgen05_guardrail_trap_phase_invalid_during_alloc) ;  /* 0x000000ac003c7944 */ /* 0x001fea0003c00000 */
.L_x_2:
[----:B------:R-:W-:Y:S05]  /*0310*/  WARPSYNC.ALL ;  /* 0x0000000000007948 */ /* 0x000fea0003800000 */
[----:B------:R-:W-:Y:S01]  /*0320*/  NOP ;  /* 0x0000000000007918 */ /* 0x000fe20000000000 */
.L_x_0:
[----:B------:R-:W1:Y:S01]  /*0330*/  S2UR UR8, SR_CTAID.X ;  /* 0x00000000000879c3 */ /* 0x000e620000002500 */
[----:B------:R-:W2:Y:S01]  /*0340*/  LDCU.64 UR4, c[0x0][0x3b0] ;  /* 0x00007600ff0477ac */ /* 0x000ea20008000a00 */
[----:B------:R-:W-:Y:S01]  /*0350*/  SHF.R.U32.HI R36, RZ, 0x7, R0 ;  /* 0x00000007ff247819 */ /* 0x000fe20000011600 */
[----:B------:R-:W3:Y:S03]  /*0360*/  LDCU.64 UR16, c[0x0][0x358] ;  /* 0x00006b00ff1077ac */ /* 0x000ee60008000a00 */
[----:B------:R-:W-:Y:S02]  /*0370*/  SGXT.U32 R36, R36, 0x1 ;  /* 0x000000012424781a */ /* 0x000fe40000000000 */
[----:B------:R-:W2:Y:S08]  /*0380*/  S2UR UR7, SR_CTAID.Y ;  /* 0x00000000000779c3 */ /* 0x000eb00000002600 */
[----:B------:R-:W4:Y:S01]  /*0390*/  LDC R41, c[0x0][0x3b8] ;  /* 0x0000ee00ff297b82 */ /* 0x000f220000000800 */
[----:B-1----:R-:W-:-:S07]  /*03a0*/  USHF.L.U32 UR8, UR8, 0x7, URZ ;  /* 0x0000000708087899 */ /* 0x002fce00080006ff */
[----:B------:R-:W1:Y:S01]  /*03b0*/  LDC.64 R38, c[0x0][0x380] ;  /* 0x0000e000ff267b82 */ /* 0x000e620000000a00 */
[----:B0-----:R-:W-:Y:S01]  /*03c0*/  IMAD.U32 R3, RZ, RZ, UR8 ;  /* 0x00000008ff037e24 */ /* 0x001fe2000f8e00ff */
[----:B--2---:R-:W-:-:S06]  /*03d0*/  UIMAD UR4, UR7, UR4, URZ ;  /* 0x00000004070472a4 */ /* 0x004fcc000f8e02ff */
[----:B------:R-:W0:Y:S01]  /*03e0*/  S2UR UR6, SR_CgaCtaId ;  /* 0x00000000000679c3 */ /* 0x000e220000008800 */
[----:B------:R-:W-:Y:S01]  /*03f0*/  LOP3.LUT R2, R3, 0x7f, R0, 0xf8, !PT ;  /* 0x0000007f03027812 */ /* 0x000fe200078ef800 */
[----:B------:R-:W-:-:S04]  /*0400*/  USHF.L.U32 UR9, UR4, 0x1, URZ ;  /* 0x0000000104097899 */ /* 0x000fc800080006ff */
[----:B------:R-:W-:Y:S01]  /*0410*/  IMAD R3, R2, UR5, RZ ;  /* 0x0000000502037c24 */ /* 0x000fe2000f8e02ff */
[----:B------:R-:W-:Y:S01]  /*0420*/  UIMAD.WIDE UR4, UR4, 0x2, URZ ;  /* 0x00000002040478a5 */ /* 0x000fe2000f8e02ff */
[----:B----4-:R-:W-:Y:S01]  /*0430*/  IMAD R8, R36, R41, RZ ;  /* 0x0000002924087224 */ /* 0x010fe200078e02ff */
[----:B------:R-:W2:Y:S01]  /*0440*/  LDC.64 R94, c[0x0][0x3c0] ;  /* 0x0000f000ff5e7b82 */ /* 0x000ea20000000a00 */
[----:B------:R-:W-:Y:S02]  /*0450*/  IMAD.SHL.U32 R5, R3, 0x2, RZ ;  /* 0x0000000203057824 */ /* 0x000fe400078e00ff */
[----:B------:R-:W-:Y:S02]  /*0460*/  IMAD R12, R41, 0x2, R8 ;  /* 0x00000002290c7824 */ /* 0x000fe400078e0208 */
[----:B------:R-:W-:-:S03]  /*0470*/  IMAD.HI R4, R3, 0x2, RZ ;  /* 0x0000000203047827 */ /* 0x000fc600078e02ff */
[----:B------:R-:W-:Y:S01]  /*0480*/  BAR.SYNC.DEFER_BLOCKING 0x0 ;  /* 0x0000000000007b1d */ /* 0x000fe20000010000 */
[----:B-1----:R-:W-:Y:S01]  /*0490*/  IADD3 R38, P0, P1, R5, UR9, R38 ;  /* 0x0000000905267c10 */ /* 0x002fe2000f91e026 */
[----:B------:R-:W-:-:S03]  /*04a0*/  IMAD R16, R41, 0x2, R12 ;  /* 0x0000000229107824 */ /* 0x000fc600078e020c */
[----:B------:R-:W-:Y:S01]  /*04b0*/  IADD3.X R39, PT, PT, R4, UR5, R39, P0, P1 ;  /* 0x0000000504277c10 */ /* 0x000fe200087e2427 */
[----:B------:R-:W-:Y:S01]  /*04c0*/  UMOV UR9, 0x400 ;  /* 0x0000040000097882 */ /* 0x000fe20000000000 */
[C---:B------:R-:W-:Y:S01]  /*04d0*/  IMAD R18, R41.reuse, 0x2, R16 ;  /* 0x0000000229127824 */ /* 0x040fe200078e0210 */
[----:B0-----:R-:W-:Y:S01]  /*04e0*/  ULEA UR9, UR6, UR9, 0x18 ;  /* 0x0000000906097291 */ /* 0x001fe2000f8ec0ff */
[CC--:B------:R-:W-:Y:S01]  /*04f0*/  LEA R6, P0, R8.reuse, R38.reuse, 0x1 ;  /* 0x0000002608067211 */ /* 0x0c0fe200078008ff */
[----:B------:R-:W0:Y:S01]  /*0500*/  LDCU UR4, c[0x0][0x3c8] ;  /* 0x00007900ff0477ac */ /* 0x000e220008000800 */
[----:B------:R-:W-:Y:S01]  /*0510*/  IMAD R20, R41, 0x2, R18 ;  /* 0x0000000229147824 */ /* 0x000fe200078e0212 */
[----:B------:R-:W1:Y:S01]  /*0520*/  LDC.64 R96, c[0x0][0x388] ;  /* 0x0000e200ff607b82 */ /* 0x000e620000000a00 */
[----:B------:R-:W-:Y:S02]  /*0530*/  LEA.HI.X.SX32 R7, R8, R39, 0x1, P0 ;  /* 0x0000002708077211 */ /* 0x000fe400000f0eff */
[----:B------:R-:W-:-:S02]  /*0540*/  LEA R8, P0, R12, R38, 0x1 ;  /* 0x000000260c087211 */ /* 0x000fc400078008ff */
[CC--:B------:R-:W-:Y:S01]  /*0550*/  LEA R14, P1, R20.reuse, R38.reuse, 0x1 ;  /* 0x00000026140e7211 */ /* 0x0c0fe200078208ff */
[----:B------:R-:W4:Y:S03]  /*0560*/  LDS R63, [UR9] ;  /* 0x00000009ff3f7984 */ /* 0x000f260008000800 */
[-C--:B------:R-:W-:Y:S01]  /*0570*/  LEA.HI.X.SX32 R15, R20, R39.reuse, 0x1, P1 ;  /* 0x00000027140f7211 */ /* 0x080fe200008f0eff */
[----:B------:R-:W-:Y:S01]  /*0580*/  BAR.SYNC.DEFER_BLOCKING 0x0 ;  /* 0x0000000000007b1d */ /* 0x000fe20000010000 */
[-C--:B------:R-:W-:Y:S01]  /*0590*/  LEA.HI.X.SX32 R9, R12, R39.reuse, 0x1, P0 ;  /* 0x000000270c097211 */ /* 0x080fe200000f0eff */
[C---:B------:R-:W-:Y:S01]  /*05a0*/  IMAD R20, R41.reuse, 0x2, R20 ;  /* 0x0000000229147824 */ /* 0x040fe200078e0214 */
[-C--:B------:R-:W-:Y:S02]  /*05b0*/  LEA R10, P1, R16, R38.reuse, 0x1 ;  /* 0x00000026100a7211 */ /* 0x080fe400078208ff */
[----:B------:R-:W-:Y:S01]  /*05c0*/  LEA R12, P0, R18, R38, 0x1 ;  /* 0x00000026120c7211 */ /* 0x000fe200078008ff */
[----:B------:R-:W-:Y:S01]  /*05d0*/  IMAD R22, R41, 0x2, R20 ;  /* 0x0000000229167824 */ /* 0x000fe200078e0214 */
[----:B------:R-:W-:-:S02]  /*05e0*/  LEA.HI.X.SX32 R11, R16, R39, 0x1, P1 ;  /* 0x00000027100b7211 */ /* 0x000fc400008f0eff */
[----:B------:R-:W-:Y:S02]  /*05f0*/  LEA.HI.X.SX32 R13, R18, R39, 0x1, P0 ;  /* 0x00000027120d7211 */ /* 0x000fe400000f0eff */
[----:B------:R-:W-:-:S04]  /*0600*/  LEA R16, P0, R20, R38, 0x1 ;  /* 0x0000002614107211 */ /* 0x000fc800078008ff */
[----:B------:R-:W-:Y:S02]  /*0610*/  LEA.HI.X.SX32 R17, R20, R39, 0x1, P0 ;  /* 0x0000002714117211 */ /* 0x000fe400000f0eff */
[----:B------:R-:W-:-:S04]  /*0620*/  LEA R20, R41, R22, 0x1 ;  /* 0x0000001629147211 */ /* 0x000fc800078e08ff */
[CC--:B------:R-:W-:Y:S01]  /*0630*/  LEA R18, P1, R20.reuse, R38.reuse, 0x1 ;  /* 0x0000002614127211 */ /* 0x0c0fe200078208ff */
[C---:B------:R-:W-:Y:S01]  /*0640*/  IMAD R24, R41.reuse, 0x2, R20 ;  /* 0x0000000229187824 */ /* 0x040fe200078e0214 */
[----:B---3--:R3:W5:Y:S02]  /*0650*/  LDG.E.U16 R4, desc[UR16][R14.64] ;  /* 0x000000100e047981 */ /* 0x008764000c1e1500 */
[----:B------:R-:W-:Y:S01]  /*0660*/  LEA.HI.X.SX32 R19, R20, R39, 0x1, P1 ;  /* 0x0000002714137211 */ /* 0x000fe200008f0eff */
[----:B------:R-:W-:Y:S01]  /*0670*/  IMAD R26, R41, 0x2, R24 ;  /* 0x00000002291a7824 */ /* 0x000fe200078e0218 */
[----:B------:R-:W5:Y:S04]  /*0680*/  LDG.E.U16 R3, desc[UR16][R6.64] ;  /* 0x0000001006037981 */ /* 0x000f68000c1e1500 */
[----:B------:R-:W5:Y:S01]  /*0690*/  LDG.E.U16 R5, desc[UR16][R8.64] ;  /* 0x0000001008057981 */ /* 0x000f62000c1e1500 */
[----:B---3--:R-:W-:-:S04]  /*06a0*/  LEA R14, P0, R22, R38, 0x1 ;  /* 0x00000026160e7211 */ /* 0x008fc800078008ff */
[----:B------:R-:W-:Y:S01]  /*06b0*/  LEA.HI.X.SX32 R15, R22, R39, 0x1, P0 ;  /* 0x00000027160f7211 */ /* 0x000fe200000f0eff */
[----:B------:R3:W5:Y:S01]  /*06c0*/  LDG.E.U16 R7, desc[UR16][R12.64] ;  /* 0x000000100c077981 */ /* 0x000762000c1e1500 */
[----:B------:R-:W-:-:S03]  /*06d0*/  LEA R20, P0, R24, R38, 0x1 ;  /* 0x0000002618147211 */ /* 0x000fc600078008ff */
[----:B------:R0:W5:Y:S01]  /*06e0*/  LDG.E.U16 R8, desc[UR16][R16.64] ;  /* 0x0000001010087981 */ /* 0x000162000c1e1500 */
[-C--:B------:R-:W-:Y:S02]  /*06f0*/  LEA.HI.X.SX32 R21, R24, R39.reuse, 0x1, P0 ;  /* 0x0000002718157211 */ /* 0x080fe400000f0eff */
[CC--:B------:R-:W-:Y:S01]  /*0700*/  LEA R22, P0, R26.reuse, R38.reuse, 0x1 ;  /* 0x000000261a167211 */ /* 0x0c0fe200078008ff */
[----:B------:R-:W5:Y:S01]  /*0710*/  LDG.E.U16 R6, desc[UR16][R10.64] ;  /* 0x000000100a067981 */ /* 0x000f62000c1e1500 */
[C---:B---3--:R-:W-:Y:S02]  /*0720*/  IMAD R12, R41.reuse, 0x2, R26 ;  /* 0x00000002290c7824 */ /* 0x048fe400078e021a */
[----:B------:R-:W-:Y:S01]  /*0730*/  LEA.HI.X.SX32 R23, R26, R39, 0x1, P0 ;  /* 0x000000271a177211 */ /* 0x000fe200000f0eff */
[----:B------:R-:W5:Y:S01]  /*0740*/  LDG.E.U16 R9, desc[UR16][R14.64] ;  /* 0x000000100e097981 */ /* 0x000f62000c1e1500 */
[----:B------:R-:W-:Y:S01]  /*0750*/  IMAD R26, R41, 0x2, R12 ;  /* 0x00000002291a7824 */ /* 0x000fe200078e020c */
[----:B0-----:R-:W-:-:S03]  /*0760*/  LEA R16, P0, R12, R38, 0x1 ;  /* 0x000000260c107211 */ /* 0x001fc600078008ff */
[----:B------:R-:W-:Y:S01]  /*0770*/  IMAD R28, R41, 0x2, R26 ;  /* 0x00000002291c7824 */ /* 0x000fe200078e021a */
[-C--:B------:R-:W-:Y:S01]  /*0780*/  LEA R24, P1, R26, R38.reuse, 0x1 ;  /* 0x000000261a187211 */ /* 0x080fe200078208ff */
[----:B------:R0:W5:Y:S01]  /*0790*/  LDG.E.U16 R10, desc[UR16][R18.64] ;  /* 0x00000010120a7981 */ /* 0x000162000c1e1500 */
[-C--:B------:R-:W-:Y:S02]  /*07a0*/  LEA.HI.X.SX32 R17, R12, R39.reuse, 0x1, P0 ;  /* 0x000000270c117211 */ /* 0x080fe400000f0eff */
[----:B------:R-:W-:Y:S01]  /*07b0*/  LEA.HI.X.SX32 R25, R26, R39, 0x1, P1 ;  /* 0x000000271a197211 */ /* 0x000fe200008f0eff */
[----:B------:R3:W5:Y:S01]  /*07c0*/  LDG.E.U16 R11, desc[UR16][R20.64] ;  /* 0x00000010140b7981 */ /* 0x000762000c1e1500 */
[----:B------:R-:W-:-:S03]  /*07d0*/  LEA R26, P0, R28, R38, 0x1 ;  /* 0x000000261c1a7211 */ /* 0x000fc600078008ff */
[----:B------:R1:W5:Y:S01]  /*07e0*/  LDG.E.U16 R12, desc[UR16][R22.64] ;  /* 0x00000010160c7981 */ /* 0x000362000c1e1500 */
[C---:B0-----:R-:W-:Y:S01]  /*07f0*/  IMAD R18, R41.reuse, 0x2, R28 ;  /* 0x0000000229127824 */ /* 0x041fe200078e021c */
[-C--:B------:R-:W-:Y:S02]  /*0800*/  LEA.HI.X.SX32 R27, R28, R39.reuse, 0x1, P0 ;  /* 0x000000271c1b7211 */ /* 0x080fe400000f0eff */
[----:B------:R0:W5:Y:S01]  /*0810*/  LDG.E.U16 R14, desc[UR16][R24.64] ;  /* 0x00000010180e7981 */ /* 0x000162000c1e1500 */
[C---:B------:R-:W-:Y:S01]  /*0820*/  IMAD R30, R41.reuse, 0x2, R18 ;  /* 0x00000002291e7824 */ /* 0x040fe200078e0212 */
[CC--:B---3--:R-:W-:Y:S02]  /*0830*/  LEA R20, P0, R18.reuse, R38.reuse, 0x1 ;  /* 0x0000002612147211 */ /* 0x0c8fe400078008ff */
[----:B------:R3:W5:Y:S02]  /*0840*/  LDG.E.U16 R15, desc[UR16][R26.64] ;  /* 0x000000101a0f7981 */ /* 0x000764000c1e1500 */
[-C--:B------:R-:W-:Y:S01]  /*0850*/  LEA.HI.X.SX32 R21, R18, R39.reuse, 0x1, P0 ;  /* 0x0000002712157211 */ /* 0x080fe200000f0eff */
[C---:B------:R-:W-:Y:S01]  /*0860*/  IMAD R18, R41.reuse, 0x2, R30 ;  /* 0x0000000229127824 */ /* 0x040fe200078e021e */
[C---:B-1----:R-:W-:Y:S01]  /*0870*/  LEA R22, P0, R30.reuse, R38, 0x1 ;  /* 0x000000261e167211 */ /* 0x042fe200078008ff */
[----:B------:R-:W5:Y:S02]  /*0880*/  LDG.E.U16 R13, desc[UR16][R16.64] ;  /* 0x00000010100d7981 */ /* 0x000f64000c1e1500 */
[----:B------:R-:W-:Y:S01]  /*0890*/  IMAD R32, R41, 0x2, R18 ;  /* 0x0000000229207824 */ /* 0x000fe200078e0212 */
[----:B------:R-:W-:-:S03]  /*08a0*/  LEA.HI.X.SX32 R23, R30, R39, 0x1, P0 ;  /* 0x000000271e177211 */ /* 0x000fc600000f0eff */
[C---:B------:R-:W-:Y:S01]  /*08b0*/  IMAD R34, R41.reuse, 0x2, R32 ;  /* 0x0000000229227824 */ /* 0x040fe200078e0220 */
[-C--:B------:R-:W-:Y:S02]  /*08c0*/  LEA R30, P0, R32, R38.reuse, 0x1 ;  /* 0x00000026201e7211 */ /* 0x080fe400078008ff */
[-C--:B------:R-:W-:Y:S01]  /*08d0*/  LEA R28, P1, R18, R38.reuse, 0x1 ;  /* 0x00000026121c7211 */ /* 0x080fe200078208ff */
[----:B------:R-:W5:Y:S01]  /*08e0*/  LDG.E.U16 R17, desc[UR16][R22.64] ;  /* 0x0000001016117981 */ /* 0x000f62000c1e1500 */
[-C--:B------:R-:W-:Y:S01]  /*08f0*/  LEA.HI.X.SX32 R31, R32, R39.reuse, 0x1, P0 ;  /* 0x00000027201f7211 */ /* 0x080fe200000f0eff */
[C---:B------:R-:W-:Y:S01]  /*0900*/  IMAD R40, R41.reuse, 0x2, R34 ;  /* 0x0000000229287824 */ /* 0x040fe200078e0222 */
[CC--:B0-----:R-:W-:Y:S01]  /*0910*/  LEA R24, P0, R34.reuse, R38.reuse, 0x1 ;  /* 0x0000002622187211 */ /* 0x0c1fe200078008ff */
[----:B------:R-:W5:Y:S03]  /*0920*/  LDG.E.U16 R16, desc[UR16][R20.64] ;  /* 0x0000001014107981 */ /* 0x000f66000c1e1500 */
[-C--:B------:R-:W-:Y:S01]  /*0930*/  LEA.HI.X.SX32 R25, R34, R39.reuse, 0x1, P0 ;  /* 0x0000002722197211 */ /* 0x080fe200000f0eff */
[C---:B------:R-:W-:Y:S01]  /*0940*/  IMAD R34, R41.reuse, 0x2, R40 ;  /* 0x0000000229227824 */ /* 0x040fe200078e0228 */
[-C--:B------:R-:W-:Y:S01]  /*0950*/  LEA.HI.X.SX32 R29, R18, R39.reuse, 0x1, P1 ;  /* 0x00000027121d7211 */ /* 0x080fe200008f0eff */
[----:B------:R-:W5:Y:S01]  /*0960*/  LDG.E.U16 R19, desc[UR16][R30.64] ;  /* 0x000000101e137981 */ /* 0x000f62000c1e1500 */
[-C--:B---3--:R-:W-:Y:S01]  /*0970*/  LEA R26, P0, R40, R38.reuse, 0x1 ;  /* 0x00000026281a7211 */ /* 0x088fe200078008ff */
[C---:B------:R-:W-:Y:S01]  /*0980*/  IMAD R42, R41.reuse, 0x2, R34 ;  /* 0x00000002292a7824 */ /* 0x040fe200078e0222 */
[-C--:B------:R-:W-:Y:S01]  /*0990*/  LEA R32, P1, R34, R38.reuse, 0x1 ;  /* 0x0000002622207211 */ /* 0x080fe200078208ff */
[----:B------:R0:W5:Y:S01]  /*09a0*/  LDG.E.U16 R18, desc[UR16][R28.64] ;  /* 0x000000101c127981 */ /* 0x000162000c1e1500 */
[-C--:B------:R-:W-:Y:S01]  /*09b0*/  LEA.HI.X.SX32 R27, R40, R39.reuse, 0x1, P0 ;  /* 0x00000027281b7211 */ /* 0x080fe200000f0eff */
[----:B------:R-:W-:Y:S01]  /*09c0*/  IMAD R40, R41, 0x2, R42 ;  /* 0x0000000229287824 */ /* 0x000fe200078e022a */
[----:B------:R-:W-:Y:S01]  /*09d0*/  LEA.HI.X.SX32 R33, R34, R39, 0x1, P1 ;  /* 0x0000002722217211 */ /* 0x000fe200008f0eff */
[----:B------:R-:W5:Y:S01]  /*09e0*/  LDG.E.U16 R20, desc[UR16][R24.64] ;  /* 0x0000001018147981 */ /* 0x000f62000c1e1500 */
[----:B------:R-:W-:-:S02]  /*09f0*/  LEA R34, P0, R42, R38, 0x1 ;  /* 0x000000262a227211 */ /* 0x000fc400078008ff */
[C---:B------:R-:W-:Y:S01]  /*0a00*/  LEA R44, R41.reuse, R40, 0x1 ;  /* 0x00000028292c7211 */ /* 0x040fe200078e08ff */
[----:B------:R1:W5:Y:S01]  /*0a10*/  LDG.E.U16 R22, desc[UR16][R32.64] ;  /* 0x0000001020167981 */ /* 0x000362000c1e1500 */
[-C--:B------:R-:W-:Y:S02]  /*0a20*/  LEA.HI.X.SX32 R35, R42, R39.reuse, 0x1, P0 ;  /* 0x000000272a237211 */ /* 0x080fe400000f0eff */
[CC--:B0-----:R-:W-:Y:S01]  /*0a30*/  LEA R28, P0, R40.reuse, R38.reuse, 0x1 ;  /* 0x00000026281c7211 */ /* 0x0c1fe200078008ff */
[----:B------:R-:W5:Y:S03]  /*0a40*/  LDG.E.U16 R21, desc[UR16][R26.64] ;  /* 0x000000101a157981 */ /* 0x000f66000c1e1500 */
[-C--:B------:R-:W-:Y:S01]  /*0a50*/  LEA.HI.X.SX32 R29, R40, R39.reuse, 0x1, P0 ;  /* 0x00000027281d7211 */ /* 0x080fe200000f0eff */
[C---:B------:R-:W-:Y:S01]  /*0a60*/  IMAD R40, R41.reuse, 0x2, R44 ;  /* 0x0000000229287824 */ /* 0x040fe200078e022c */
[-C--:B------:R-:W-:Y:S01]  /*0a70*/  LEA R30, P0, R44, R38.reuse, 0x1 ;  /* 0x000000262c1e7211 */ /* 0x080fe200078008ff */
[----:B------:R0:W5:Y:S02]  /*0a80*/  LDG.E.U16 R23, desc[UR16][R34.64] ;  /* 0x0000001022177981 */ /* 0x000164000c1e1500 */
[----:B------:R-:W-:Y:S01]  /*0a90*/  IMAD R46, R41, 0x2, R40 ;  /* 0x00000002292e7824 */ /* 0x000fe200078e0228 */
[----:B------:R-:W-:Y:S01]  /*0aa0*/  LEA R42, P1, R40, R38, 0x1 ;  /* 0x00000026282a7211 */ /* 0x000fe200078208ff */
[----:B------:R-:W5:Y:S01]  /*0ab0*/  LDG.E.U16 R24, desc[UR16][R28.64] ;  /* 0x000000101c187981 */ /* 0x000f62000c1e1500 */
[----:B------:R-:W-:-:S02]  /*0ac0*/  LEA.HI.X.SX32 R31, R44, R39, 0x1, P0 ;  /* 0x000000272c1f7211 */ /* 0x000fc400000f0eff */
[-C--:B------:R-:W-:Y:S01]  /*0ad0*/  LEA.HI.X.SX32 R43, R40, R39.reuse, 0x1, P1 ;  /* 0x00000027282b7211 */ /* 0x080fe200008f0eff */
[C---:B------:R-:W-:Y:S01]  /*0ae0*/  IMAD R40, R41.reuse, 0x2, R46 ;  /* 0x0000000229287824 */ /* 0x040fe200078e022e */
[CC--:B------:R-:W-:Y:S01]  /*0af0*/  LEA R44, P0, R46.reuse, R38.reuse, 0x1 ;  /* 0x000000262e2c7211 */ /* 0x0c0fe200078008ff */
[----:B------:R-:W5:Y:S03]  /*0b00*/  LDG.E.U16 R25, desc[UR16][R30.64] ;  /* 0x000000101e197981 */ /* 0x000f66000c1e1500 */
[-C--:B------:R-:W-:Y:S01]  /*0b10*/  LEA.HI.X.SX32 R45, R46, R39.reuse, 0x1, P0 ;  /* 0x000000272e2d7211 */ /* 0x080fe200000f0eff */
[C---:B------:R-:W-:Y:S01]  /*0b20*/  IMAD R48, R41.reuse, 0x2, R40 ;  /* 0x0000000229307824 */ /* 0x040fe200078e0228 */
[CC--:B-1----:R-:W-:Y:S01]  /*0b30*/  LEA R32, P0, R40.reuse, R38.reuse, 0x1 ;  /* 0x0000002628207211 */ /* 0x0c2fe200078008ff */
[----:B------:R1:W5:Y:S03]  /*0b40*/  LDG.E.U16 R26, desc[UR16][R42.64] ;  /* 0x000000102a1a7981 */ /* 0x000366000c1e1500 */
[-C--:B------:R-:W-:Y:S01]  /*0b50*/  LEA.HI.X.SX32 R33, R40, R39.reuse, 0x1, P0 ;  /* 0x0000002728217211 */ /* 0x080fe200000f0eff */
[C---:B------:R-:W-:Y:S01]  /*0b60*/  IMAD R40, R41.reuse, 0x2, R48 ;  /* 0x0000000229287824 */ /* 0x040fe200078e0230 */
[-C--:B0-----:R-:W-:Y:S01]  /*0b70*/  LEA R34, P0, R48, R38.reuse, 0x1 ;  /* 0x0000002630227211 */ /* 0x081fe200078008ff */
        /* <DEDUP_REMOVED lines=16> */
[----:B------:R-:W5:Y:S02]  /*0c80*/  LDG.E.U16 R31, desc[UR16][R48.64] ;  /* 0x00000010301f7981 */ /* 0x000f64000c1e1500 */
[----:B------:R-:W-:Y:S01]  /*0c90*/  IMAD R54, R41, 0x2, R40 ;  /* 0x0000000229367824 */ /* 0x000fe200078e0228 */
[----:B------:R-:W-:Y:S01]  /*0ca0*/  LEA R50, P1, R40, R38, 0x1 ;  /* 0x0000002628327211 */ /* 0x000fe200078208ff */
[----:B------:R0:W5:Y:S01]  /*0cb0*/  LDG.E.U16 R32, desc[UR16][R42.64] ;  /* 0x000000102a207981 */ /* 0x000162000c1e1500 */
[----:B------:R-:W-:-:S02]  /*0cc0*/  LEA.HI.X.SX32 R45, R52, R39, 0x1, P0 ;  /* 0x00000027342d7211 */ /* 0x000fc400000f0eff */
[-C--:B------:R-:W-:Y:S01]  /*0cd0*/  LEA.HI.X.SX32 R51, R40, R39.reuse, 0x1, P1 ;  /* 0x0000002728337211 */ /* 0x080fe200008f0eff */
[C---:B------:R-:W-:Y:S01]  /*0ce0*/  IMAD R40, R41.reuse, 0x2, R54 ;  /* 0x0000000229287824 */ /* 0x040fe200078e0236 */
[CC--:B------:R-:W-:Y:S01]  /*0cf0*/  LEA R52, P0, R54.reuse, R38.reuse, 0x1 ;  /* 0x0000002636347211 */ /* 0x0c0fe200078008ff */
[----:B------:R3:W5:Y:S03]  /*0d00*/  LDG.E.U16 R33, desc[UR16][R44.64] ;  /* 0x000000102c217981 */ /* 0x000766000c1e1500 */
[-C--:B------:R-:W-:Y:S01]  /*0d10*/  LEA.HI.X.SX32 R53, R54, R39.reuse, 0x1, P0 ;  /* 0x0000002736357211 */ /* 0x080fe200000f0eff */
[C---:B------:R-:W-:Y:S01]  /*0d20*/  IMAD R56, R41.reuse, 0x2, R40 ;  /* 0x0000000229387824 */ /* 0x040fe200078e0228 */
[CC--:B-1----:R-:W-:Y:S01]  /*0d30*/  LEA R46, P0, R40.reuse, R38.reuse, 0x1 ;  /* 0x00000026282e7211 */ /* 0x0c2fe200078008ff */
[----:B------:R1:W5:Y:S03]  /*0d40*/  LDG.E.U16 R34, desc[UR16][R50.64] ;  /* 0x0000001032227981 */ /* 0x000366000c1e1500 */
[----:B------:R-:W-:Y:S01]  /*0d50*/  LEA.HI.X.SX32 R47, R40, R39, 0x1, P0 ;  /* 0x00000027282f7211 */ /* 0x000fe200000f0eff */
[C---:B------:R-:W-:Y:S01]  /*0d60*/  IMAD R40, R41.reuse, 0x2, R56 ;  /* 0x0000000229287824 */ /* 0x040fe200078e0238 */
[----:B------:R-:W5:Y:S03]  /*0d70*/  LDG.E.U16 R35, desc[UR16][R52.64] ;  /* 0x0000001034237981 */ /* 0x000f66000c1e1500 */
[C---:B0-----:R-:W-:Y:S01]  /*0d80*/  IMAD R42, R41.reuse, 0x2, R40 ;  /* 0x00000002292a7824 */ /* 0x041fe200078e0228 */
[----:B------:R-:W-:Y:S01]  /*0d90*/  LEA R48, P0, R56, R38, 0x1 ;  /* 0x0000002638307211 */ /* 0x000fe200078008ff */
[----:B------:R0:W5:Y:S03]  /*0da0*/  LDG.E.U16 R37, desc[UR16][R46.64] ;  /* 0x000000102e257981 */ /* 0x000166000c1e1500 */
[----:B---3--:R-:W-:-:S02]  /*0db0*/  LEA R44, R41, R42, 0x1 ;  /* 0x0000002a292c7211 */ /* 0x008fc400078e08ff */
[----:B------:R-:W-:Y:S02]  /*0dc0*/  LEA.HI.X.SX32 R49, R56, R39, 0x1, P0 ;  /* 0x0000002738317211 */ /* 0x000fe400000f0eff */
[----:B------:R-:W-:Y:S01]  /*0dd0*/  LEA R56, P0, R42, R38, 0x1 ;  /* 0x000000262a387211 */ /* 0x000fe200078008ff */
[----:B------:R-:W-:-:S03]  /*0de0*/  IMAD R60, R41, 0x2, R44 ;  /* 0x00000002293c7824 */ /* 0x000fc600078e022c */
[-C--:B------:R-:W-:Y:S01]  /*0df0*/  LEA.HI.X.SX32 R57, R42, R39.reuse, 0x1, P0 ;  /* 0x000000272a397211 */ /* 0x080fe200000f0eff */
[C---:B------:R-:W-:Y:S01]  /*0e00*/  IMAD R62, R41.reuse, 0x2, R60 ;  /* 0x00000002293e7824 */ /* 0x040fe200078e023c */
[-C--:B-1----:R-:W-:Y:S02]  /*0e10*/  LEA R50, P0, R44, R38.reuse, 0x1 ;  /* 0x000000262c327211 */ /* 0x082fe400078008ff */
[-C--:B------:R-:W-:Y:S01]  /*0e20*/  LEA R54, P1, R40, R38.reuse, 0x1 ;  /* 0x0000002628367211 */ /* 0x080fe200078208ff */
[----:B0-----:R-:W-:Y:S01]  /*0e30*/  IMAD R46, R41, 0x2, R62 ;  /* 0x00000002292e7824 */ /* 0x001fe200078e023e */
[-C--:B------:R-:W-:Y:S01]  /*0e40*/  LEA.HI.X.SX32 R51, R44, R39.reuse, 0x1, P0 ;  /* 0x000000272c337211 */ /* 0x080fe200000f0eff */
[----:B------:R-:W5:Y:S01]  /*0e50*/  LDG.E.U16 R43, desc[UR16][R56.64] ;  /* 0x00000010382b7981 */ /* 0x000f62000c1e1500 */
[-C--:B------:R-:W-:Y:S02]  /*0e60*/  LEA R52, P0, R60, R38.reuse, 0x1 ;  /* 0x000000263c347211 */ /* 0x080fe400078008ff */
[----:B------:R-:W-:Y:S01]  /*0e70*/  LEA.HI.X.SX32 R55, R40, R39, 0x1, P1 ;  /* 0x0000002728377211 */ /* 0x000fe200008f0eff */
[----:B------:R-:W5:Y:S01]  /*0e80*/  LDG.E.U16 R44, desc[UR16][R50.64] ;  /* 0x00000010322c7981 */ /* 0x000f62000c1e1500 */
[----:B------:R-:W-:-:S03]  /*0e90*/  LEA R58, P1, R62, R38, 0x1 ;  /* 0x000000263e3a7211 */ /* 0x000fc600078208ff */
[----:B------:R0:W5:Y:S01]  /*0ea0*/  LDG.E.U16 R40, desc[UR16][R48.64] ;  /* 0x0000001030287981 */ /* 0x000162000c1e1500 */
[-C--:B------:R-:W-:Y:S02]  /*0eb0*/  LEA.HI.X.SX32 R53, R60, R39.reuse, 0x1, P0 ;  /* 0x000000273c357211 */ /* 0x080fe400000f0eff */
[-C--:B------:R-:W-:Y:S01]  /*0ec0*/  LEA R60, P0, R46, R38.reuse, 0x1 ;  /* 0x000000262e3c7211 */ /* 0x080fe200078008ff */
[----:B------:R1:W5:Y:S01]  /*0ed0*/  LDG.E.U16 R42, desc[UR16][R54.64] ;  /* 0x00000010362a7981 */ /* 0x000362000c1e1500 */
[-C--:B------:R-:W-:Y:S01]  /*0ee0*/  LEA.HI.X.SX32 R59, R62, R39.reuse, 0x1, P1 ;  /* 0x000000273e3b7211 */ /* 0x080fe200008f0eff */
[C---:B0-----:R-:W-:Y:S01]  /*0ef0*/  IMAD R48, R41.reuse, 0x2, R46 ;  /* 0x0000000229307824 */ /* 0x041fe200078e022e */
[-C--:B------:R-:W-:Y:S01]  /*0f00*/  LEA.HI.X.SX32 R61, R46, R39.reuse, 0x1, P0 ;  /* 0x000000272e3d7211 */ /* 0x080fe200000f0eff */
[----:B------:R0:W5:Y:S02]  /*0f10*/  LDG.E.U16 R45, desc[UR16][R52.64] ;  /* 0x00000010342d7981 */ /* 0x000164000c1e1500 */
[C---:B------:R-:W-:Y:S01]  /*0f20*/  IMAD R62, R41.reuse, 0x2, R48 ;  /* 0x00000002293e7824 */ /* 0x040fe200078e0230 */
[CC--:B-1----:R-:W-:Y:S01]  /*0f30*/  LEA R54, P0, R48.reuse, R38.reuse, 0x1 ;  /* 0x0000002630367211 */ /* 0x0c2fe200078008ff */
[----:B------:R1:W5:Y:S02]  /*0f40*/  LDG.E.U16 R46, desc[UR16][R58.64] ;  /* 0x000000103a2e7981 */ /* 0x000364000c1e1500 */
[C---:B------:R-:W-:Y:S01]  /*0f50*/  IMAD R64, R41.reuse, 0x2, R62 ;  /* 0x0000000229407824 */ /* 0x040fe200078e023e */
[-C--:B------:R-:W-:Y:S01]  /*0f60*/  LEA.HI.X.SX32 R55, R48, R39.reuse, 0x1, P0 ;  /* 0x0000002730377211 */ /* 0x080fe200000f0eff */
[----:B------:R3:W5:Y:S01]  /*0f70*/  LDG.E.U16 R47, desc[UR16][R60.64] ;  /* 0x000000103c2f7981 */ /* 0x000762000c1e1500 */
[-C--:B------:R-:W-:Y:S01]  /*0f80*/  LEA R50, P0, R62, R38.reuse, 0x1 ;  /* 0x000000263e327211 */ /* 0x080fe200078008ff */
[C---:B------:R-:W-:Y:S01]  /*0f90*/  IMAD R66, R41.reuse, 0x2, R64 ;  /* 0x0000000229427824 */ /* 0x040fe200078e0240 */
[-C--:B------:R-:W-:Y:S01]  /*0fa0*/  LEA R56, P1, R64, R38.reuse, 0x1 ;  /* 0x0000002640387211 */ /* 0x080fe200078208ff */
[----:B------:R2:W5:Y:S01]  /*0fb0*/  LDG.E.U16 R48, desc[UR16][R54.64] ;  /* 0x0000001036307981 */ /* 0x000562000c1e1500 */
[----:B------:R-:W-:Y:S01]  /*0fc0*/  LEA.HI.X.SX32 R51, R62, R39, 0x1, P0 ;  /* 0x000000273e337211 */ /* 0x000fe200000f0eff */
[----:B------:R-:W-:Y:S01]  /*0fd0*/  IMAD R62, R41, 0x2, R66 ;  /* 0x00000002293e7824 */ /* 0x000fe200078e0242 */
[----:B0-----:R-:W-:-:S02]  /*0fe0*/  LEA R52, P0, R66, R38, 0x1 ;  /* 0x0000002642347211 */ /* 0x001fc400078008ff */
[-C--:B------:R-:W-:Y:S01]  /*0ff0*/  LEA.HI.X.SX32 R57, R64, R39.reuse, 0x1, P1 ;  /* 0x0000002740397211 */ /* 0x080fe200008f0eff */
[----:B------:R-:W5:Y:S01]  /*1000*/  LDG.E.U16 R49, desc[UR16][R50.64] ;  /* 0x0000001032317981 */ /* 0x000f62000c1e1500 */
[-C--:B------:R-:W-:Y:S01]  /*1010*/  LEA.HI.X.SX32 R53, R66, R39.reuse, 0x1, P0 ;  /* 0x0000002742357211 */ /* 0x080fe200000f0eff */
[C---:B------:R-:W-:Y:S01]  /*1020*/  IMAD R64, R41.reuse, 0x2, R62 ;  /* 0x0000000229407824 */ /* 0x040fe200078e023e */
[CC--:B-1----:R-:W-:Y:S01]  /*1030*/  LEA R58, P0, R62.reuse, R38.reuse, 0x1 ;  /* 0x000000263e3a7211 */ /* 0x0c2fe200078008ff */
[----:B------:R0:W5:Y:S03]  /*1040*/  LDG.E.U16 R65, desc[UR16][R56.64] ;  /* 0x0000001038417981 */ /* 0x000166000c1e1500 */
[-C--:B------:R-:W-:Y:S01]  /*1050*/  LEA.HI.X.SX32 R59, R62, R39.reuse, 0x1, P0 ;  /* 0x000000273e3b7211 */ /* 0x080fe200000f0eff */
[C---:B------:R-:W-:Y:S01]  /*1060*/  IMAD R62, R41.reuse, 0x2, R64 ;  /* 0x00000002293e7824 */ /* 0x040fe200078e0240 */
[----:B------:R1:W5:Y:S03]  /*1070*/  LDG.E.U16 R67, desc[UR16][R52.64] ;  /* 0x0000001034437981 */ /* 0x000366000c1e1500 */
[C---:B------:R-:W-:Y:S01]  /*1080*/  IMAD R66, R41.reuse, 0x2, R62 ;  /* 0x0000000229427824 */ /* 0x040fe200078e023e */
[-C--:B---3--:R-:W-:Y:S01]  /*1090*/  LEA R60, P1, R62, R38.reuse, 0x1 ;  /* 0x000000263e3c7211 */ /* 0x088fe200078208ff */
[----:B------:R-:W5:Y:S01]  /*10a0*/  LDG.E.U16 R69, desc[UR16][R58.64] ;  /* 0x000000103a457981 */ /* 0x000f62000c1e1500 */
[----:B--2---:R-:W-:Y:S01]  /*10b0*/  LEA R54, P0, R64, R38, 0x1 ;  /* 0x0000002640367211 */ /* 0x004fe200078008ff */
[----:B0-----:R-:W-:Y:S01]  /*10c0*/  IMAD R56, R41, 0x2, R66 ;  /* 0x0000000229387824 */ /* 0x001fe200078e0242 */
[----:B------:R-:W-:-:S02]  /*10d0*/  LEA.HI.X.SX32 R61, R62, R39, 0x1, P1 ;  /* 0x000000273e3d7211 */ /* 0x000fc400008f0eff */
[-C--:B------:R-:W-:Y:S01]  /*10e0*/  LEA.HI.X.SX32 R55, R64, R39.reuse, 0x1, P0 ;  /* 0x0000002740377211 */ /* 0x080fe200000f0eff */
[C---:B------:R-:W-:Y:S01]  /*10f0*/  IMAD R62, R41.reuse, 0x2, R56 ;  /* 0x00000002293e7824 */ /* 0x040fe200078e0238 */
[CC--:B------:R-:W-:Y:S01]  /*1100*/  LEA R50, P0, R66.reuse, R38.reuse, 0x1 ;  /* 0x0000002642327211 */ /* 0x0c0fe200078008ff */
[----:B------:R0:W5:Y:S02]  /*1110*/  LDG.E.U16 R73, desc[UR16][R60.64] ;  /* 0x000000103c497981 */ /* 0x000164000c1e1500 */
[C---:B------:R-:W-:Y:S01]  /*1120*/  IMAD R64, R41.reuse, 0x2, R62 ;  /* 0x0000000229407824 */ /* 0x040fe200078e023e */
[-C--:B------:R-:W-:Y:S01]  /*1130*/  LEA.HI.X.SX32 R51, R66, R39.reuse, 0x1, P0 ;  /* 0x0000002742337211 */ /* 0x080fe200000f0eff */
[----:B------:R2:W5:Y:S01]  /*1140*/  LDG.E.U16 R71, desc[UR16][R54.64] ;  /* 0x0000001036477981 */ /* 0x000562000c1e1500 */
[C---:B-1----:R-:W-:Y:S02]  /*1150*/  LEA R52, P0, R56.reuse, R38, 0x1 ;  /* 0x0000002638347211 */ /* 0x042fe400078008ff */
[----:B------:R-:W-:Y:S01]  /*1160*/  LEA R66, R41, R64, 0x1 ;  /* 0x0000004029427211 */ /* 0x000fe200078e08ff */
[----:B------:R1:W5:Y:S01]  /*1170*/  LDG.E.U16 R75, desc[UR16][R50.64] ;  /* 0x00000010324b7981 */ /* 0x000362000c1e1500 */
[----:B------:R-:W-:-:S02]  /*1180*/  LEA.HI.X.SX32 R53, R56, R39, 0x1, P0 ;  /* 0x0000002738357211 */ /* 0x000fc400000f0eff */
[-C--:B------:R-:W-:Y:S01]  /*1190*/  LEA R56, P0, R62, R38.reuse, 0x1 ;  /* 0x000000263e387211 */ /* 0x080fe200078008ff */
[C---:B0-----:R-:W-:Y:S01]  /*11a0*/  IMAD R60, R41.reuse, 0x2, R66 ;  /* 0x00000002293c7824 */ /* 0x041fe200078e0242 */
[-C--:B------:R-:W-:Y:S01]  /*11b0*/  LEA R58, P1, R64, R38.reuse, 0x1 ;  /* 0x00000026403a7211 */ /* 0x080fe200078208ff */
[----:B------:R0:W5:Y:S01]  /*11c0*/  LDG.E.U16 R77, desc[UR16][R52.64] ;  /* 0x00000010344d7981 */ /* 0x000162000c1e1500 */
[-C--:B------:R-:W-:Y:S02]  /*11d0*/  LEA.HI.X.SX32 R57, R62, R39.reuse, 0x1, P0 ;  /* 0x000000273e397211 */ /* 0x080fe400000f0eff */
[-C--:B--2---:R-:W-:Y:S01]  /*11e0*/  LEA R54, P0, R66, R38.reuse, 0x1 ;  /* 0x0000002642367211 */ /* 0x084fe200078008ff */
[C---:B------:R-:W-:Y:S01]  /*11f0*/  IMAD R62, R41.reuse, 0x2, R60 ;  /* 0x00000002293e7824 */ /* 0x040fe200078e023c */
[-C--:B------:R-:W-:Y:S01]  /*1200*/  LEA.HI.X.SX32 R59, R64, R39.reuse, 0x1, P1 ;  /* 0x00000027403b7211 */ /* 0x080fe200008f0eff */
[----:B------:R-:W5:Y:S01]  /*1210*/  LDG.E.U16 R137, desc[UR16][R56.64] ;  /* 0x0000001038897981 */ /* 0x000f62000c1e1500 */
[-C--:B------:R-:W-:Y:S01]  /*1220*/  LEA.HI.X.SX32 R55, R66, R39.reuse, 0x1, P0 ;  /* 0x0000002742377211 */ /* 0x080fe200000f0eff */
[C---:B------:R-:W-:Y:S01]  /*1230*/  IMAD R64, R41.reuse, 0x2, R62 ;  /* 0x0000000229407824 */ /* 0x040fe200078e023e */
[CC--:B-1----:R-:W-:Y:S01]  /*1240*/  LEA R50, P0, R60.reuse, R38.reuse, 0x1 ;  /* 0x000000263c327211 */ /* 0x0c2fe200078008ff */
[----:B------:R1:W5:Y:S02]  /*1250*/  LDG.E.U16 R139, desc[UR16][R58.64] ;  /* 0x000000103a8b7981 */ /* 0x000364000c1e1500 */
[C---:B------:R-:W-:Y:S01]  /*1260*/  IMAD R66, R41.reuse, 0x2, R64 ;  /* 0x0000000229427824 */ /* 0x040fe200078e0240 */
[----:B------:R-:W-:Y:S01]  /*1270*/  LEA.HI.X.SX32 R51, R60, R39, 0x1, P0 ;  /* 0x000000273c337211 */ /* 0x000fe200000f0eff */
[----:B------:R2:W5:Y:S01]  /*1280*/  LDG.E.U16 R147, desc[UR16][R54.64] ;  /* 0x0000001036937981 */ /* 0x000562000c1e1500 */
[----:B0-----:R-:W-:Y:S01]  /*1290*/  LEA R52, P0, R62, R38, 0x1 ;  /* 0x000000263e347211 */ /* 0x001fe200078008ff */
[----:B-1----:R-:W-:-:S03]  /*12a0*/  IMAD R58, R41, 0x2, R66 ;  /* 0x00000002293a7824 */ /* 0x002fc600078e0242 */
[-C--:B------:R-:W-:Y:S01]  /*12b0*/  LEA.HI.X.SX32 R53, R62, R39.reuse, 0x1, P0 ;  /* 0x000000273e357211 */ /* 0x080fe200000f0eff */
[----:B------:R0:W5:Y:S01]  /*12c0*/  LDG.E.U16 R149, desc[UR16][R50.64] ;  /* 0x0000001032957981 */ /* 0x000162000c1e1500 */
[-C--:B------:R-:W-:Y:S01]  /*12d0*/  LEA R56, P0, R66, R38.reuse, 0x1 ;  /* 0x0000002642387211 */ /* 0x080fe200078008ff */
[----:B------:R-:W-:Y:S01]  /*12e0*/  IMAD R62, R41, 0x2, R58 ;  /* 0x00000002293e7824 */ /* 0x000fe200078e023a */
[-C--:B------:R-:W-:Y:S01]  /*12f0*/  LEA R60, P1, R64, R38.reuse, 0x1 ;  /* 0x00000026403c7211 */ /* 0x080fe200078208ff */
[----:B------:R1:W5:Y:S01]  /*1300*/  LDG.E.U16 R151, desc[UR16][R52.64] ;  /* 0x0000001034977981 */ /* 0x000362000c1e1500 */
[-C--:B------:R-:W-:Y:S02]  /*1310*/  LEA.HI.X.SX32 R57, R66, R39.reuse, 0x1, P0 ;  /* 0x0000002742397211 */ /* 0x080fe400000f0eff */
[----:B--2---:R-:W-:Y:S02]  /*1320*/  LEA R54, P0, R58, R38, 0x1 ;  /* 0x000000263a367211 */ /* 0x004fe400078008ff */
[-C--:B------:R-:W-:Y:S01]  /*1330*/  LEA.HI.X.SX32 R61, R64, R39.reuse, 0x1, P1 ;  /* 0x00000027403d7211 */ /* 0x080fe200008f0eff */
[----:B------:R-:W5:Y:S01]  /*1340*/  LDG.E.U16 R155, desc[UR16][R56.64] ;  /* 0x00000010389b7981 */ /* 0x000f62000c1e1500 */
[----:B------:R-:W-:-:S02]  /*1350*/  LEA.HI.X.SX32 R55, R58, R39, 0x1, P0 ;  /* 0x000000273a377211 */ /* 0x000fc400000f0eff */
[CC--:B0-----:R-:W-:Y:S01]  /*1360*/  LEA R50, P0, R62.reuse, R38.reuse, 0x1 ;  /* 0x000000263e327211 */ /* 0x0c1fe200078008ff */
[C---:B------:R-:W-:Y:S01]  /*1370*/  IMAD R64, R41.reuse, 0x2, R62 ;  /* 0x0000000229407824 */ /* 0x040fe200078e023e */
[----:B------:R-:W5:Y:S02]  /*1380*/  LDG.E.U16 R153, desc[UR16][R60.64] ;  /* 0x000000103c997981 */ /* 0x000f64000c1e1500 */
[-C--:B------:R-:W-:Y:S01]  /*1390*/  LEA.HI.X.SX32 R51, R62, R39.reuse, 0x1, P0 ;  /* 0x000000273e337211 */ /* 0x080fe200000f0eff */
[C---:B------:R-:W-:Y:S01]  /*13a0*/  IMAD R66, R41.reuse, 0x2, R64 ;  /* 0x0000000229427824 */ /* 0x040fe200078e0240 */
[CC--:B------:R-:W-:Y:S01]  /*13b0*/  LEA R58, P1, R64.reuse, R38.reuse, 0x1 ;  /* 0x00000026403a7211 */ /* 0x0c0fe200078208ff */
[----:B------:R-:W5:Y:S04]  /*13c0*/  LDG.E.U16 R55, desc[UR16][R54.64] ;  /* 0x0000001036377981 */ /* 0x000f68000c1e1500 */
[----:B------:R0:W5:Y:S01]  /*13d0*/  LDG.E.U16 R51, desc[UR16][R50.64] ;  /* 0x0000001032337981 */ /* 0x000162000c1e1500 */
[----:B------:R-:W-:Y:S01]  /*13e0*/  LEA.HI.X.SX32 R59, R64, R39, 0x1, P1 ;  /* 0x00000027403b7211 */ /* 0x000fe200008f0eff */
[----:B------:R-:W-:Y:S01]  /*13f0*/  IMAD R62, R41, 0x2, R66 ;  /* 0x00000002293e7824 */ /* 0x000fe200078e0242 */
[----:B-1----:R-:W-:Y:S01]  /*1400*/  LEA R52, P0, R66, R38, 0x1 ;  /* 0x0000002642347211 */ /* 0x002fe200078008ff */
[----:B0-----:R-:W-:-:S03]  /*1410*/  IMAD R50, R36, R95, RZ ;  /* 0x0000005f24327224 */ /* 0x001fc600078e02ff */
[-C--:B------:R-:W-:Y:S01]  /*1420*/  LEA.HI.X.SX32 R53, R66, R39.reuse, 0x1, P0 ;  /* 0x0000002742357211 */ /* 0x080fe200000f0eff */
[----:B------:R0:W5:Y:S01]  /*1430*/  LDG.E.U16 R59, desc[UR16][R58.64] ;  /* 0x000000103a3b7981 */ /* 0x000162000c1e1500 */
[----:B------:R-:W-:Y:S01]  /*1440*/  IMAD R54, R95, 0x2, R50 ;  /* 0x000000025f367824 */ /* 0x000fe200078e0232 */
[CC--:B------:R-:W-:Y:S01]  /*1450*/  LEA R56, P0, R62.reuse, R38.reuse, 0x1 ;  /* 0x000000263e387211 */ /* 0x0c0fe200078008ff */
[----:B------:R-:W-:Y:S02]  /*1460*/  IMAD R64, R41, 0x2, R62 ;  /* 0x0000000229407824 */ /* 0x000fe400078e023e */
[----:B------:R1:W5:Y:S01]  /*1470*/  LDG.E.U16 R53, desc[UR16][R52.64] ;  /* 0x0000001034357981 */ /* 0x000362000c1e1500 */
[----:B------:R-:W-:Y:S01]  /*1480*/  LEA.HI.X.SX32 R57, R62, R39, 0x1, P0 ;  /* 0x000000273e397211 */ /* 0x000fe200000f0eff */
[----:B0-----:R-:W-:Y:S01]  /*1490*/  IMAD R58, R95, 0x2, R54 ;  /* 0x000000025f3a7824 */ /* 0x001fe200078e0236 */
[----:B------:R-:W-:Y:S01]  /*14a0*/  LEA R60, P1, R64, R38, 0x1 ;  /* 0x00000026403c7211 */ /* 0x000fe200078208ff */
[----:B------:R-:W-:-:S03]  /*14b0*/  IMAD R41, R41, 0x2, R64 ;  /* 0x0000000229297824 */ /* 0x000fc600078e0240 */
[----:B------:R0:W5:Y:S01]  /*14c0*/  LDG.E.U16 R57, desc[UR16][R56.64] ;  /* 0x0000001038397981 */ /* 0x000162000c1e1500 */
[----:B------:R-:W-:Y:S01]  /*14d0*/  IMAD R62, R95, 0x2, R58 ;  /* 0x000000025f3e7824 */ /* 0x000fe200078e023a */
[----:B------:R-:W-:-:S04]  /*14e0*/  LEA.HI.X.SX32 R61, R64, R39, 0x1, P1 ;  /* 0x00000027403d7211 */ /* 0x000fc800008f0eff */
[C---:B------:R-:W-:Y:S02]  /*14f0*/  LEA R64, R95.reuse, R62, 0x1 ;  /* 0x0000003e5f407211 */ /* 0x040fe400078e08ff */
[----:B------:R2:W5:Y:S03]  /*1500*/  LDG.E.U16 R61, desc[UR16][R60.64] ;  /* 0x000000103c3d7981 */ /* 0x000566000c1e1500 */
[----:B-1----:R-:W-:-:S04]  /*1510*/  IMAD R52, R95, 0x2, R64 ;  /* 0x000000025f347824 */ /* 0x002fc800078e0240 */
[----:B------:R-:W-:-:S04]  /*1520*/  IMAD R66, R95, 0x2, R52 ;  /* 0x000000025f427824 */ /* 0x000fc800078e0234 */
[----:B0-----:R-:W-:-:S04]  /*1530*/  IMAD R56, R95, 0x2, R66 ;  /* 0x000000025f387824 */ /* 0x001fc800078e0242 */
[----:B--2---:R-:W-:-:S04]  /*1540*/  IMAD R60, R95, 0x2, R56 ;  /* 0x000000025f3c7824 */ /* 0x004fc800078e0238 */
[----:B------:R-:W-:-:S04]  /*1550*/  IMAD R68, R95, 0x2, R60 ;  /* 0x000000025f447824 */ /* 0x000fc800078e023c */
[----:B------:R-:W-:-:S04]  /*1560*/  IMAD R70, R95, 0x2, R68 ;  /* 0x000000025f467824 */ /* 0x000fc800078e0244 */
[----:B------:R-:W-:-:S04]  /*1570*/  IMAD R72, R95, 0x2, R70 ;  /* 0x000000025f487824 */ /* 0x000fc800078e0246 */
[----:B------:R-:W-:-:S04]  /*1580*/  IMAD R74, R95, 0x2, R72 ;  /* 0x000000025f4a7824 */ /* 0x000fc800078e0248 */
[----:B------:R-:W-:-:S04]  /*1590*/  IMAD R76, R95, 0x2, R74 ;  /* 0x000000025f4c7824 */ /* 0x000fc800078e024a */
[----:B------:R-:W-:-:S04]  /*15a0*/  IMAD R78, R95, 0x2, R76 ;  /* 0x000000025f4e7824 */ /* 0x000fc800078e024c */
[----:B------:R-:W-:-:S04]  /*15b0*/  IMAD R80, R95, 0x2, R78 ;  /* 0x000000025f507824 */ /* 0x000fc800078e024e */
[----:B------:R-:W-:Y:S01]  /*15c0*/  IMAD R82, R95, 0x2, R80 ;  /* 0x000000025f527824 */ /* 0x000fe200078e0250 */
[----:B------:R-:W-:-:S03]  /*15d0*/  LEA R38, P0, R41, R38, 0x1 ;  /* 0x0000002629267211 */ /* 0x000fc600078008ff */
[----:B------:R-:W-:Y:S01]  /*15e0*/  IMAD R84, R95, 0x2, R82 ;  /* 0x000000025f547824 */ /* 0x000fe200078e0252 */
[----:B------:R-:W-:-:S03]  /*15f0*/  LEA.HI.X.SX32 R39, R41, R39, 0x1, P0 ;  /* 0x0000002729277211 */ /* 0x000fc600000f0eff */
[C---:B------:R-:W-:Y:S01]  /*1600*/  IMAD R86, R95.reuse, 0x2, R84 ;  /* 0x000000025f567824 */ /* 0x040fe200078e0254 */
[----:B------:R-:W-:Y:S01]  /*1610*/  LOP3.LUT R36, R0, 0x7f, RZ, 0xc0, !PT ;  /* 0x0000007f00247812 */ /* 0x000fe200078ec0ff */
[----:B------:R0:W5:Y:S03]  /*1620*/  LDG.E.U16 R157, desc[UR16][R38.64] ;  /* 0x00000010269d7981 */ /* 0x000166000c1e1500 */
[----:B------:R-:W-:-:S05]  /*1630*/  LEA R88, R95, R86, 0x1 ;  /* 0x000000565f587211 */ /* 0x000fca00078e08ff */
[C---:B------:R-:W-:Y:S01]  /*1640*/  IMAD R90, R95.reuse, 0x2, R88 ;  /* 0x000000025f5a7824 */ /* 0x040fe200078e0258 */
[--C-:B0-----:R-:W-:Y:S02]  /*1650*/  SHF.R.U32.HI R38, RZ, 0x5, R0.reuse ;  /* 0x00000005ff267819 */ /* 0x101fe40000011600 */
[----:B------:R-:W-:Y:S02]  /*1660*/  SHF.R.S32.HI R39, RZ, 0x7, R0 ;  /* 0x00000007ff277819 */ /* 0x000fe40000011400 */
[----:B------:R-:W-:Y:S01]  /*1670*/  R2UR UR40, R38 ;  /* 0x00000000262872ca */ /* 0x000fe200000e0000 */
[----:B------:R-:W-:Y:S02]  /*1680*/  IMAD R38, R36, UR4, RZ ;  /* 0x0000000424267c24 */ /* 0x000fe4000f8e02ff */
[----:B------:R-:W-:Y:S02]  /*1690*/  IMAD R92, R95, 0x2, R90 ;  /* 0x000000025f5c7824 */ /* 0x000fe400078e025a */
[----:B------:R-:W-:Y:S01]  /*16a0*/  IMAD R36, R94, UR7, RZ ;  /* 0x000000075e247c24 */ /* 0x000fe2000f8e02ff */
[----:B------:R-:W-:Y:S01]  /*16b0*/  SGXT R94, R39, 0x1 ;  /* 0x00000001275e781a */ /* 0x000fe20000000200 */
[----:B------:R-:W-:-:S02]  /*16c0*/  IMAD R136, R95, 0x2, R92 ;  /* 0x000000025f887824 */ /* 0x000fc400078e025c */
[----:B------:R-:W-:Y:S02]  /*16d0*/  IMAD.SHL.U32 R41, R38, 0x2, RZ ;  /* 0x0000000226297824 */ /* 0x000fe400078e00ff */
[----:B------:R-:W-:Y:S02]  /*16e0*/  IMAD.SHL.U32 R39, R36, 0x2, RZ ;  /* 0x0000000224277824 */ /* 0x000fe400078e00ff */
[----:B------:R-:W-:Y:S02]  /*16f0*/  IMAD R138, R95, 0x2, R136 ;  /* 0x000000025f8a7824 */ /* 0x000fe400078e0288 */
[----:B------:R-:W-:Y:S01]  /*1700*/  IMAD.HI R38, R38, 0x2, RZ ;  /* 0x0000000226267827 */ /* 0x000fe200078e02ff */
[----:B------:R-:W-:-:S03]  /*1710*/  IADD3 R41, P0, P1, R41, R96, R39 ;  /* 0x0000006029297210 */ /* 0x000fc6000791e027 */
[----:B------:R-:W-:Y:S01]  /*1720*/  IMAD.HI R36, R36, 0x2, RZ ;  /* 0x0000000224247827 */ /* 0x000fe200078e02ff */
[----:B----4-:R-:W-:Y:S02]  /*1730*/  R2UR UR10, R63 ;  /* 0x000000003f0a72ca */ /* 0x010fe400000e0000 */
[----:B------:R-:W-:Y:S01]  /*1740*/  LEA R134, P3, R62, R41, 0x1 ;  /* 0x000000293e867211 */ /* 0x000fe200078608ff */
[C---:B------:R-:W-:Y:S01]  /*1750*/  IMAD R146, R95.reuse, 0x2, R138 ;  /* 0x000000025f927824 */ /* 0x040fe200078e028a */
[----:B------:R-:W-:Y:S02]  /*1760*/  IADD3.X R63, PT, PT, R38, R97, R36, P0, P1 ;  /* 0x00000061263f7210 */ /* 0x000fe400007e2424 */
[-C--:B------:R-:W-:Y:S02]  /*1770*/  LEA R144, P0, R50, R41.reuse, 0x1 ;  /* 0x0000002932907211 */ /* 0x080fe400078008ff */
[-C--:B------:R-:W-:Y:S02]  /*1780*/  LEA R142, P1, R54, R41.reuse, 0x1 ;  /* 0x00000029368e7211 */ /* 0x080fe400078208ff */
[----:B------:R-:W-:Y:S01]  /*1790*/  LEA R140, P2, R58, R41, 0x1 ;  /* 0x000000293a8c7211 */ /* 0x000fe200078408ff */
[----:B------:R-:W-:Y:S01]  /*17a0*/  IMAD R148, R95, 0x2, R146 ;  /* 0x000000025f947824 */ /* 0x000fe200078e0292 */
[----:B------:R-:W-:-:S02]  /*17b0*/  LEA.HI.X.SX32 R135, R62, R63, 0x1, P3 ;  /* 0x0000003f3e877211 */ /* 0x000fc400018f0eff */
[-C--:B------:R-:W-:Y:S02]  /*17c0*/  LEA.HI.X.SX32 R145, R50, R63.reuse, 0x1, P0 ;  /* 0x0000003f32917211 */ /* 0x080fe400000f0eff */
[-C--:B------:R-:W-:Y:S02]  /*17d0*/  LEA.HI.X.SX32 R143, R54, R63.reuse, 0x1, P1 ;  /* 0x0000003f368f7211 */ /* 0x080fe400008f0eff */
[----:B------:R-:W-:Y:S02]  /*17e0*/  LEA.HI.X.SX32 R141, R58, R63, 0x1, P2 ;  /* 0x0000003f3a8d7211 */ /* 0x000fe400010f0eff */
[-C--:B------:R-:W-:Y:S01]  /*17f0*/  LEA R126, P3, R56, R41.reuse, 0x1 ;  /* 0x00000029387e7211 */ /* 0x080fe200078608ff */
[----:B------:R-:W-:Y:S01]  /*1800*/  IMAD R150, R95, 0x2, R148 ;  /* 0x000000025f967824 */ /* 0x000fe200078e0294 */
[-C--:B------:R-:W-:Y:S02]  /*1810*/  LEA R132, P0, R64, R41.reuse, 0x1 ;  /* 0x0000002940847211 */ /* 0x080fe400078008ff */
[----:B------:R-:W-:-:S02]  /*1820*/  LEA R130, P1, R52, R41, 0x1 ;  /* 0x0000002934827211 */ /* 0x000fc400078208ff */
[----:B------:R-:W-:Y:S02]  /*1830*/  LEA R128, P2, R66, R41, 0x1 ;  /* 0x0000002942807211 */ /* 0x000fe400078408ff */
[-C--:B------:R-:W-:Y:S01]  /*1840*/  LEA.HI.X.SX32 R127, R56, R63.reuse, 0x1, P3 ;  /* 0x0000003f387f7211 */ /* 0x080fe200018f0eff */
[----:B------:R-:W-:Y:S01]  /*1850*/  IMAD R152, R95, 0x2, R150 ;  /* 0x000000025f987824 */ /* 0x000fe200078e0296 */
[-C--:B------:R-:W-:Y:S02]  /*1860*/  LEA.HI.X.SX32 R133, R64, R63.reuse, 0x1, P0 ;  /* 0x0000003f40857211 */ /* 0x080fe400000f0eff */
[-C--:B------:R-:W-:Y:S02]  /*1870*/  LEA.HI.X.SX32 R131, R52, R63.reuse, 0x1, P1 ;  /* 0x0000003f34837211 */ /* 0x080fe400008f0eff */
[----:B------:R-:W-:Y:S02]  /*1880*/  LEA.HI.X.SX32 R129, R66, R63, 0x1, P2 ;  /* 0x0000003f42817211 */ /* 0x000fe400010f0eff */
[----:B------:R-:W-:-:S02]  /*1890*/  LEA R118, P3, R72, R41, 0x1 ;  /* 0x0000002948767211 */ /* 0x000fc400078608ff */
[-C--:B------:R-:W-:Y:S02]  /*18a0*/  LEA R124, P0, R60, R41.reuse, 0x1 ;  /* 0x000000293c7c7211 */ /* 0x080fe400078008ff */
[-C--:B------:R-:W-:Y:S02]  /*18b0*/  LEA R122, P1, R68, R41.reuse, 0x1 ;  /* 0x00000029447a7211 */ /* 0x080fe400078208ff */
[----:B------:R-:W-:Y:S01]  /*18c0*/  LEA R120, P2, R70, R41, 0x1 ;  /* 0x0000002946787211 */ /* 0x000fe200078408ff */
[----:B------:R-:W-:Y:S01]  /*18d0*/  IMAD R154, R95, 0x2, R152 ;  /* 0x000000025f9a7824 */ /* 0x000fe200078e0298 */
[----:B------:R-:W-:Y:S02]  /*18e0*/  LOP3.LUT R79, R0, 0x3f, RZ, 0xc0, !PT ;  /* 0x0000003f004f7812 */ /* 0x000fe400078ec0ff */
[-C--:B------:R-:W-:Y:S02]  /*18f0*/  LEA.HI.X.SX32 R119, R72, R63.reuse, 0x1, P3 ;  /* 0x0000003f48777211 */ /* 0x080fe400018f0eff */
[----:B------:R-:W-:-:S02]  /*1900*/  LEA.HI.X.SX32 R125, R60, R63, 0x1, P0 ;  /* 0x0000003f3c7d7211 */ /* 0x000fc400000f0eff */
[-C--:B------:R-:W-:Y:S02]  /*1910*/  LEA.HI.X.SX32 R123, R68, R63.reuse, 0x1, P1 ;  /* 0x0000003f447b7211 */ /* 0x080fe400008f0eff */
[----:B------:R-:W-:Y:S02]  /*1920*/  LEA.HI.X.SX32 R121, R70, R63, 0x1, P2 ;  /* 0x0000003f46797211 */ /* 0x000fe400010f0eff */
[-C--:B------:R-:W-:Y:S02]  /*1930*/  LEA R110, P3, R80, R41.reuse, 0x1 ;  /* 0x00000029506e7211 */ /* 0x080fe400078608ff */
[-C--:B------:R-:W-:Y:S02]  /*1940*/  LEA R116, P0, R74, R41.reuse, 0x1 ;  /* 0x000000294a747211 */ /* 0x080fe400078008ff */
[-C--:B------:R-:W-:Y:S02]  /*1950*/  LEA R114, P1, R76, R41.reuse, 0x1 ;  /* 0x000000294c727211 */ /* 0x080fe400078208ff */
[----:B------:R-:W-:Y:S01]  /*1960*/  LEA R112, P2, R78, R41, 0x1 ;  /* 0x000000294e707211 */ /* 0x000fe200078408ff */
[----:B------:R-:W-:Y:S01]  /*1970*/  IMAD.SHL.U32 R79, R79, 0x2, RZ ;  /* 0x000000024f4f7824 */ /* 0x000fe200078e00ff */
[-C--:B------:R-:W-:Y:S01]  /*1980*/  LEA.HI.X.SX32 R111, R80, R63.reuse, 0x1, P3 ;  /* 0x0000003f506f7211 */ /* 0x080fe200018f0eff */
[----:B------:R-:W-:Y:S01]  /*1990*/  IMAD R156, R95, 0x2, R154 ;  /* 0x000000025f9c7824 */ /* 0x000fe200078e029a */
[----:B------:R-:W-:-:S02]  /*19a0*/  LEA.HI.X.SX32 R117, R74, R63, 0x1, P0 ;  /* 0x0000003f4a757211 */ /* 0x000fc400000f0eff */
[-C--:B------:R-:W-:Y:S02]  /*19b0*/  LEA.HI.X.SX32 R115, R76, R63.reuse, 0x1, P1 ;  /* 0x0000003f4c737211 */ /* 0x080fe400008f0eff */
[----:B------:R-:W-:Y:S02]  /*19c0*/  LEA.HI.X.SX32 R113, R78, R63, 0x1, P2 ;  /* 0x0000003f4e717211 */ /* 0x000fe400010f0eff */
[-C--:B------:R-:W-:Y:S02]  /*19d0*/  LEA R102, P3, R88, R41.reuse, 0x1 ;  /* 0x0000002958667211 */ /* 0x080fe400078608ff */
[-C--:B------:R-:W-:Y:S02]  /*19e0*/  LEA R108, P0, R82, R41.reuse, 0x1 ;  /* 0x00000029526c7211 */ /* 0x080fe400078008ff */
[-C--:B------:R-:W-:Y:S02]  /*19f0*/  LEA R106, P1, R84, R41.reuse, 0x1 ;  /* 0x00000029546a7211 */ /* 0x080fe400078208ff */
[----:B------:R-:W-:Y:S01]  /*1a00*/  LEA R104, P2, R86, R41, 0x1 ;  /* 0x0000002956687211 */ /* 0x000fe200078408ff */
[----:B------:R-:W-:Y:S01]  /*1a10*/  IMAD R158, R95, 0x2, R156 ;  /* 0x000000025f9e7824 */ /* 0x000fe200078e029c */
[----:B------:R-:W-:-:S02]  /*1a20*/  LOP3.LUT R39, R79, 0x90, R94, 0x78, !PT ;  /* 0x000000904f277812 */ /* 0x000fc400078e785e */
[-C--:B------:R-:W-:Y:S02]  /*1a30*/  LEA.HI.X.SX32 R103, R88, R63.reuse, 0x1, P3 ;  /* 0x0000003f58677211 */ /* 0x080fe400018f0eff */
[-C--:B------:R-:W-:Y:S02]  /*1a40*/  LEA.HI.X.SX32 R109, R82, R63.reuse, 0x1, P0 ;  /* 0x0000003f526d7211 */ /* 0x080fe400000f0eff */
[-C--:B------:R-:W-:Y:S02]  /*1a50*/  LEA.HI.X.SX32 R107, R84, R63.reuse, 0x1, P1 ;  /* 0x0000003f546b7211 */ /* 0x080fe400008f0eff */
[----:B------:R-:W-:Y:S02]  /*1a60*/  LEA.HI.X.SX32 R105, R86, R63, 0x1, P2 ;  /* 0x0000003f56697211 */ /* 0x000fe400010f0eff */
[-C--:B------:R-:W-:Y:S02]  /*1a70*/  LEA R94, P3, R138, R41.reuse, 0x1 ;  /* 0x000000298a5e7211 */ /* 0x080fe400078608ff */
[----:B------:R-:W-:-:S02]  /*1a80*/  LEA R100, P0, R90, R41, 0x1 ;  /* 0x000000295a647211 */ /* 0x000fc400078008ff */
[-C--:B------:R-:W-:Y:S02]  /*1a90*/  LEA R98, P1, R92, R41.reuse, 0x1 ;  /* 0x000000295c627211 */ /* 0x080fe400078208ff */
[----:B------:R-:W-:Y:S02]  /*1aa0*/  LEA R96, P2, R136, R41, 0x1 ;  /* 0x0000002988607211 */ /* 0x000fe400078408ff */
[----:B------:R-:W-:Y:S02]  /*1ab0*/  LEA R36, R95, R158, 0x1 ;  /* 0x0000009e5f247211 */ /* 0x000fe400078e08ff */
[-C--:B------:R-:W-:Y:S02]  /*1ac0*/  LEA.HI.X.SX32 R95, R138, R63.reuse, 0x1, P3 ;  /* 0x0000003f8a5f7211 */ /* 0x080fe400018f0eff */
[-C--:B------:R-:W-:Y:S02]  /*1ad0*/  LEA.HI.X.SX32 R101, R90, R63.reuse, 0x1, P0 ;  /* 0x0000003f5a657211 */ /* 0x080fe400000f0eff */
[----:B------:R-:W-:-:S02]  /*1ae0*/  LEA.HI.X.SX32 R99, R92, R63, 0x1, P1 ;  /* 0x0000003f5c637211 */ /* 0x000fc400008f0eff */
[----:B------:R-:W-:Y:S02]  /*1af0*/  LEA.HI.X.SX32 R97, R136, R63, 0x1, P2 ;  /* 0x0000003f88617211 */ /* 0x000fe400010f0eff */
[-C--:B------:R-:W-:Y:S02]  /*1b00*/  LEA R86, P3, R152, R41.reuse, 0x1 ;  /* 0x0000002998567211 */ /* 0x080fe400078608ff */
[-C--:B------:R-:W-:Y:S02]  /*1b10*/  LEA R92, P0, R146, R41.reuse, 0x1 ;  /* 0x00000029925c7211 */ /* 0x080fe400078008ff */
[-C--:B------:R-:W-:Y:S02]  /*1b20*/  LEA R90, P1, R148, R41.reuse, 0x1 ;  /* 0x00000029945a7211 */ /* 0x080fe400078208ff */
[----:B------:R-:W-:Y:S02]  /*1b30*/  LEA R88, P2, R150, R41, 0x1 ;  /* 0x0000002996587211 */ /* 0x000fe400078408ff */
[----:B------:R-:W-:-:S02]  /*1b40*/  LEA.HI.X.SX32 R87, R152, R63, 0x1, P3 ;  /* 0x0000003f98577211 */ /* 0x000fc400018f0eff */
[----:B------:R-:W-:Y:S02]  /*1b50*/  LOP3.LUT R38, R0, 0x40, RZ, 0xc0, !PT ;  /* 0x0000004000267812 */ /* 0x000fe400078ec0ff */
[-C--:B------:R-:W-:Y:S02]  /*1b60*/  LEA.HI.X.SX32 R93, R146, R63.reuse, 0x1, P0 ;  /* 0x0000003f925d7211 */ /* 0x080fe400000f0eff */
[-C--:B------:R-:W-:Y:S02]  /*1b70*/  LEA.HI.X.SX32 R91, R148, R63.reuse, 0x1, P1 ;  /* 0x0000003f945b7211 */ /* 0x080fe400008f0eff */
[----:B------:R-:W-:Y:S02]  /*1b80*/  LEA.HI.X.SX32 R89, R150, R63, 0x1, P2 ;  /* 0x0000003f96597211 */ /* 0x000fe400010f0eff */
[-C--:B------:R-:W-:Y:S02]  /*1b90*/  LEA R78, P3, R36, R41.reuse, 0x1 ;  /* 0x00000029244e7211 */ /* 0x080fe400078608ff */
[----:B------:R-:W-:-:S02]  /*1ba0*/  LEA R84, P0, R154, R41, 0x1 ;  /* 0x000000299a547211 */ /* 0x000fc400078008ff */
[-C--:B------:R-:W-:Y:S02]  /*1bb0*/  LEA R82, P1, R156, R41.reuse, 0x1 ;  /* 0x000000299c527211 */ /* 0x080fe400078208ff */
[----:B------:R-:W-:Y:S02]  /*1bc0*/  LEA R80, P2, R158, R41, 0x1 ;  /* 0x000000299e507211 */ /* 0x000fe400078408ff */
[-C--:B------:R-:W-:Y:S01]  /*1bd0*/  LEA.HI.X.SX32 R79, R36, R63.reuse, 0x1, P3 ;  /* 0x0000003f244f7211 */ /* 0x080fe200018f0eff */
[----:B------:R-:W-:Y:S01]  /*1be0*/  IMAD R36, R38, 0x100, R39 ;  /* 0x0000010026247824 */ /* 0x000fe200078e0227 */
[-C--:B------:R-:W-:Y:S02]  /*1bf0*/  LEA.HI.X.SX32 R85, R154, R63.reuse, 0x1, P0 ;  /* 0x0000003f9a557211 */ /* 0x080fe400000f0eff */
[-C--:B------:R-:W-:Y:S02]  /*1c00*/  LEA.HI.X.SX32 R83, R156, R63.reuse, 0x1, P1 ;  /* 0x0000003f9c537211 */ /* 0x080fe400008f0eff */
[----:B------:R-:W-:Y:S01]  /*1c10*/  LEA.HI.X.SX32 R81, R158, R63, 0x1, P2 ;  /* 0x0000003f9e517211 */ /* 0x000fe200010f0eff */
[----:B------:R-:W-:Y:S06]  /*1c20*/  BRA.U UP0, `(.L_x_5) ;  /* 0x0000000100187547 */ /* 0x000fec000b800000 */
[----:B------:R-:W-:Y:S01]  /*1c30*/  ELECT P0, URZ, PT ;  /* 0x0000000000ff782f */ /* 0x000fe20003800000 */
[----:B------:R-:W-:Y:S01]  /*1c40*/  IMAD.MOV.U32 R41, RZ, RZ, 0x1 ;  /* 0x00000001ff297424 */ /* 0x000fe200078e00ff */
[----:B------:R-:W-:Y:S01]  /*1c50*/  UMOV UR4, 0x40 ;  /* 0x0000004000047882 */ /* 0x000fe20000000000 */
[----:B------:R-:W-:Y:S01]  /*1c60*/  UVIRTCOUNT.DEALLOC.SMPOOL 0x80 ;  /* 0x000000800000784c */ /* 0x000fe20000000000 */
[----:B------:R-:W-:-:S09]  /*1c70*/  ULEA UR4, UR6, UR4, 0x18 ;  /* 0x0000000406047291 */ /* 0x000fd2000f8ec0ff */
[----:B------:R0:W-:Y:S03]  /*1c80*/  @P0 STS.U8 [UR4], R41 ;  /* 0x00000029ff000988 */ /* 0x0001e60008000004 */
.L_x_5:
[----:B------:R-:W-:Y:S01]  /*1c90*/  USHF.L.U32 UR21, UR40, 0x15, URZ ;  /* 0x0000001528157899 */ /* 0x000fe200080006ff */
[----:B-----5:R1:W-:Y:S01]  /*1ca0*/  STS.U16 [R36+UR9], R3 ;  /* 0x0000000324007988 */ /* 0x0203e20008000409 */
[----:B------:R-:W-:Y:S01]  /*1cb0*/  ULOP3.LUT UR69, UR40, 0x4, URZ, 0xc0, !UPT ;  /* 0x0000000428457892 */ /* 0x000fe2000f8ec0ff */
[----:B------:R-:W-:Y:S01]  /*1cc0*/  LOP3.LUT P6, RZ, R0, 0xff, RZ, 0xc0, !PT ;  /* 0x000000ff00ff7812 */ /* 0x000fe200078cc0ff */
[----:B------:R-:W-:Y:S01]  /*1cd0*/  ULOP3.LUT UR21, UR21, 0x600000, URZ, 0xc0, !UPT ;  /* 0x0060000015157892 */ /* 0x000fe2000f8ec0ff */
[----:B------:R2:W-:Y:S01]  /*1ce0*/  STS.U16 [R36+UR9+0x400], R4 ;  /* 0x0004000424007988 */ /* 0x0005e20008000409 */
[----:B------:R-:W-:Y:S01]  /*1cf0*/  UMOV UR4, 0x1 ;  /* 0x0000000100047882 */ /* 0x000fe20000000000 */
[----:B------:R-:W-:Y:S02]  /*1d00*/  UIADD3 UR12, UPT, UPT, UR8, 0x80, URZ ;  /* 0x00000080080c7890 */ /* 0x000fe4000fffe0ff */
[----:B------:R-:W-:Y:S01]  /*1d10*/  UIADD3 UR11, UPT, UPT, UR10, UR21, URZ ;  /* 0x000000150a0b7290 */ /* 0x000fe2000fffe0ff */
[----:B------:R3:W-:Y:S01]  /*1d20*/  STS.U16 [R36+UR9+0x800], R11 ;  /* 0x0008000b24007988 */ /* 0x0007e20008000409 */
[----:B-1----:R-:W-:-:S02]  /*1d30*/  LOP3.LUT R3, R36, 0x20, RZ, 0x3c, !PT ;  /* 0x0000002024037812 */ /* 0x002fc400078e3cff */
[----:B------:R-:W-:Y:S01]  /*1d40*/  ULEA UR11, UR69, UR11, 0x4 ;  /* 0x0000000b450b7291 */ /* 0x000fe2000f8e20ff */
[----:B------:R1:W-:Y:S01]  /*1d50*/  STS.U16 [R36+UR9+0xc00], R15 ;  /* 0x000c000f24007988 */ /* 0x0003e20008000409 */
[----:B--2---:R-:W-:Y:S01]  /*1d60*/  LOP3.LUT R4, R36, 0x40, RZ, 0x3c, !PT ;  /* 0x0000004024047812 */ /* 0x004fe200078e3cff */
[----:B------:R-:W-:Y:S01]  /*1d70*/  VOTEU.ALL UP1, P6 ;  /* 0x0000000000ff7886 */ /* 0x000fe20003020000 */
[----:B------:R-:W-:Y:S01]  /*1d80*/  VOTEU.ALL UP2, P6 ;  /* 0x0000000000ff7886 */ /* 0x000fe20003040000 */
[----:B------:R2:W-:Y:S01]  /*1d90*/  STS.U16 [R36+UR9+0x1000], R19 ;  /* 0x0010001324007988 */ /* 0x0005e20008000409 */
[----:B------:R-:W-:Y:S02]  /*1da0*/  ISETP.LT.AND P0, PT, RZ, UR12, PT ;  /* 0x0000000cff007c0c */ /* 0x000fe4000bf01270 */
[----:B------:R-:W-:-:S04]  /*1db0*/  @!UP1 UIADD3 UR14, UPT, UPT, -UR4, 0x100000, URZ ;  /* 0x00100000040e9890 */ /* 0x000fc8000fffe1ff */
[----:B------:R-:W-:Y:S02]  /*1dc0*/  @!UP1 USHF.L.U32 UR15, UR14, 0xb, URZ ;  /* 0x0000000b0e0f9899 */ /* 0x000fe400080006ff */
[----:B------:R-:W-:Y:S01]  /*1dd0*/  @!UP1 USHF.L.U32 UR14, UR14, 0x1, URZ ;  /* 0x000000010e0e9899 */ /* 0x000fe200080006ff */
[----:B------:R4:W-:Y:S01]  /*1de0*/  STS.U16 [R36+UR9+0x1400], R23 ;  /* 0x0014001724007988 */ /* 0x0009e20008000409 */
[----:B---3--:R-:W-:Y:S02]  /*1df0*/  PRMT R11, RZ, 0x7610, R11 ;  /* 0x00007610ff0b7816 */ /* 0x008fe4000000000b */
[----:B-1----:R-:W-:Y:S01]  /*1e00*/  PRMT R15, RZ, 0x7610, R15 ;  /* 0x00007610ff0f7816 */ /* 0x002fe2000000000f */
[----:B------:R1:W-:Y:S01]  /*1e10*/  STS.U16 [R36+UR9+0x1800], R27 ;  /* 0x0018001b24007988 */ /* 0x0003e20008000409 */
[----:B--2---:R-:W-:-:S03]  /*1e20*/  PRMT R19, RZ, 0x7610, R19 ;  /* 0x00007610ff137816 */ /* 0x004fc60000000013 */
[----:B------:R2:W-:Y:S01]  /*1e30*/  STS.U16 [R36+UR9+0x1c00], R31 ;  /* 0x001c001f24007988 */ /* 0x0005e20008000409 */
[----:B----4-:R-:W-:-:S03]  /*1e40*/  PRMT R23, RZ, 0x7610, R23 ;  /* 0x00007610ff177816 */ /* 0x010fc60000000017 */
[----:B------:R-:W-:Y:S01]  /*1e50*/  STS.U16 [R36+UR9+0x2000], R35 ;  /* 0x0020002324007988 */ /* 0x000fe20008000409 */
[----:B-1----:R-:W-:-:S03]  /*1e60*/  PRMT R27, RZ, 0x7610, R27 ;  /* 0x00007610ff1b7816 */ /* 0x002fc6000000001b */
[----:B------:R-:W-:Y:S01]  /*1e70*/  STS.U16 [R36+UR9+0x2400], R43 ;  /* 0x0024002b24007988 */ /* 0x000fe20008000409 */
[----:B--2---:R-:W-:-:S03]  /*1e80*/  PRMT R31, RZ, 0x7610, R31 ;  /* 0x00007610ff1f7816 */ /* 0x004fc6000000001f */
[----:B------:R-:W-:Y:S04]  /*1e90*/  STS.U16 [R36+UR9+0x2800], R47 ;  /* 0x0028002f24007988 */ /* 0x000fe80008000409 */
[----:B------:R-:W-:Y:S04]  /*1ea0*/  STS.U16 [R36+UR9+0x2c00], R67 ;  /* 0x002c004324007988 */ /* 0x000fe80008000409 */
[----:B------:R-:W-:Y:S04]  /*1eb0*/  STS.U16 [R36+UR9+0x3000], R75 ;  /* 0x0030004b24007988 */ /* 0x000fe80008000409 */
[----:B------:R-:W-:Y:S04]  /*1ec0*/  STS.U16 [R36+UR9+0x3400], R147 ;  /* 0x0034009324007988 */ /* 0x000fe80008000409 */
[----:B------:R-:W-:Y:S04]  /*1ed0*/  STS.U16 [R36+UR9+0x3800], R155 ;  /* 0x0038009b24007988 */ /* 0x000fe80008000409 */
[----:B------:R-:W-:Y:S04]  /*1ee0*/  STS.U16 [R36+UR9+0x3c00], R53 ;  /* 0x003c003524007988 */ /* 0x000fe80008000409 */
[----:B------:R1:W-:Y:S04]  /*1ef0*/  STS.U16 [R3+UR9+0x100], R5 ;  /* 0x0001000503007988 */ /* 0x0003e80008000409 */
[----:B------:R2:W-:Y:S04]  /*1f00*/  STS.U16 [R3+UR9+0x500], R8 ;  /* 0x0005000803007988 */ /* 0x0005e80008000409 */
[----:B------:R3:W-:Y:S01]  /*1f10*/  STS.U16 [R3+UR9+0x900], R12 ;  /* 0x0009000c03007988 */ /* 0x0007e20008000409 */
[----:B-1----:R-:W-:-:S03]  /*1f20*/  PRMT R5, RZ, 0x7610, R5 ;  /* 0x00007610ff057816 */ /* 0x002fc60000000005 */
[----:B------:R1:W-:Y:S01]  /*1f30*/  STS.U16 [R3+UR9+0xd00], R16 ;  /* 0x000d001003007988 */ /* 0x0003e20008000409 */
[----:B--2---:R-:W-:-:S03]  /*1f40*/  PRMT R8, RZ, 0x7610, R8 ;  /* 0x00007610ff087816 */ /* 0x004fc60000000008 */
[----:B------:R2:W-:Y:S01]  /*1f50*/  STS.U16 [R3+UR9+0x1100], R20 ;  /* 0x0011001403007988 */ /* 0x0005e20008000409 */
[----:B---3--:R-:W-:-:S03]  /*1f60*/  PRMT R12, RZ, 0x7610, R12 ;  /* 0x00007610ff0c7816 */ /* 0x008fc6000000000c */
[----:B------:R3:W-:Y:S01]  /*1f70*/  STS.U16 [R3+UR9+0x1500], R24 ;  /* 0x0015001803007988 */ /* 0x0007e20008000409 */
[----:B-1----:R-:W-:-:S03]  /*1f80*/  PRMT R16, RZ, 0x7610, R16 ;  /* 0x00007610ff107816 */ /* 0x002fc60000000010 */
[----:B------:R1:W-:Y:S01]  /*1f90*/  STS.U16 [R3+UR9+0x1900], R28 ;  /* 0x0019001c03007988 */ /* 0x0003e20008000409 */
[----:B--2---:R-:W-:-:S03]  /*1fa0*/  PRMT R20, RZ, 0x7610, R20 ;  /* 0x00007610ff147816 */ /* 0x004fc60000000014 */
[----:B------:R2:W-:Y:S01]  /*1fb0*/  STS.U16 [R3+UR9+0x1d00], R32 ;  /* 0x001d002003007988 */ /* 0x0005e20008000409 */
[----:B---3--:R-:W-:-:S03]  /*1fc0*/  PRMT R24, RZ, 0x7610, R24 ;  /* 0x00007610ff187816 */ /* 0x008fc60000000018 */
        /* <DEDUP_REMOVED lines=12> */
[----:B-1----:R-:W-:-:S03]  /*2090*/  LOP3.LUT R3, R36, 0x60, RZ, 0x3c, !PT ;  /* 0x0000006024037812 */ /* 0x002fc600078e3cff */
        /* <DEDUP_REMOVED lines=12> */
[----:B------:R-:W-:Y:S01]  /*2160*/  STS.U16 [R4+UR9+0x2200], R40 ;  /* 0x0022002804007988 */ /* 0x000fe20008000409 */
[----:B--2---:R-:W-:-:S03]  /*2170*/  PRMT R29, RZ, 0x7610, R29 ;  /* 0x00007610ff1d7816 */ /* 0x004fc6000000001d */
[----:B------:R-:W-:Y:S01]  /*2180*/  STS.U16 [R4+UR9+0x2600], R45 ;  /* 0x0026002d04007988 */ /* 0x000fe20008000409 */
[----:B---3--:R-:W-:-:S03]  /*2190*/  PRMT R33, RZ, 0x7610, R33 ;  /* 0x00007610ff217816 */ /* 0x008fc60000000021 */
        /* <DEDUP_REMOVED lines=29> */
[----:B------:R1:W-:Y:S01]  /*2370*/  STS.U16 [R3+UR9+0x3f00], R157 ;  /* 0x003f009d03007988 */ /* 0x0003e20008000409 */
[----:B------:R-:W-:Y:S01]  /*2380*/  STTM.x64 tmem[UR11], RZ ;  /* 0x000000ff000079ed */ /* 0x000fe2000834000b */
[----:B------:R-:W2:Y:S02]  /*2390*/  FENCE.VIEW.ASYNC.T ;  /* 0x00000000000073c6 */ /* 0x000ea40000000200 */
[----:B--2---:R-:W-:Y:S01]  /*23a0*/  BAR.SYNC.DEFER_BLOCKING 0x0 ;  /* 0x0000000000007b1d */ /* 0x004fe20000010000 */
[----:B---3--:R-:W-:-:S02]  /*23b0*/  PRMT R34, RZ, 0x7610, R34 ;  /* 0x00007610ff227816 */ /* 0x008fc40000000022 */
[----:B-1----:R-:W-:-:S03]  /*23c0*/  PRMT R3, RZ, 0x7610, R3 ;  /* 0x00007610ff037816 */ /* 0x002fc60000000003 */
[----:B------:R-:W1:Y:S02]  /*23d0*/  FENCE.VIEW.ASYNC.S ;  /* 0x00000000000073c6 */ /* 0x000e640000000000 */
[----:B-1----:R1:W2:Y:S02]  /*23e0*/  @!UP2 SYNCS.EXCH.64 URZ, [UR9+0x14000], UR14 ;  /* 0x0140000e09ffa5b2 */ /* 0x0022a40008000100 */
[----:B--2---:R-:W-:Y:S06]  /*23f0*/  BAR.SYNC.DEFER_BLOCKING 0x0 ;  /* 0x0000000000007b1d */ /* 0x004fec0000010000 */
[----:B------:R-:W2:Y:S04]  /*2400*/  @P0 LDG.E.U16 R5, desc[UR16][R144.64] ;  /* 0x0000001090050981 */ /* 0x000ea8000c1e1500 */
[----:B------:R-:W3:Y:S04]  /*2410*/  @P0 LDG.E.U16 R7, desc[UR16][R132.64] ;  /* 0x0000001084070981 */ /* 0x000ee8000c1e1500 */
[----:B------:R-:W4:Y:S04]  /*2420*/  @P0 LDG.E.U16 R11, desc[UR16][R124.64] ;  /* 0x000000107c0b0981 */ /* 0x000f28000c1e1500 */
        /* <DEDUP_REMOVED lines=28> */
[----:B------:R-:W4:Y:S01]  /*25f0*/  @P0 LDG.E.U16 R34, desc[UR16][R78.64] ;  /* 0x000000104e220981 */ /* 0x000f22000c1e1500 */
[----:B-1----:R-:W-:-:S04]  /*2600*/  @!UP1 UIADD3 UR14, UPT, UPT, -UR4, 0x100000, URZ ;  /* 0x00100000040e9890 */ /* 0x002fc8000fffe1ff */
[----:B------:R-:W-:Y:S02]  /*2610*/  @!UP1 USHF.L.U32 UR15, UR14, 0xb, URZ ;  /* 0x0000000b0e0f9899 */ /* 0x000fe400080006ff */
[----:B------:R-:W-:Y:S01]  /*2620*/  @!UP1 USHF.L.U32 UR14, UR14, 0x1, URZ ;  /* 0x000000010e0e9899 */ /* 0x000fe200080006ff */
[----:B------:R-:W-:Y:S01]  /*2630*/  IMAD R74, R38, 0x80, R39 ;  /* 0x00000080264a7824 */ /* 0x000fe200078e0227 */
[----:B------:R-:W-:Y:S01]  /*2640*/  VOTEU.ALL UP2, P6 ;  /* 0x0000000000ff7886 */ /* 0x000fe20003040000 */
[----:B------:R-:W-:-:S04]  /*2650*/  @!UP1 UIADD3 UR4, UPT, UPT, -UR4, 0x100000, URZ ;  /* 0x0010000004049890 */ /* 0x000fc8000fffe1ff */
[----:B------:R-:W-:Y:S02]  /*2660*/  @!UP1 USHF.L.U32 UR5, UR4, 0xb, URZ ;  /* 0x0000000b04059899 */ /* 0x000fe400080006ff */
[----:B------:R-:W-:Y:S02]  /*2670*/  @!UP1 USHF.L.U32 UR4, UR4, 0x1, URZ ;  /* 0x0000000104049899 */ /* 0x000fe400080006ff */
[----:B------:R-:W-:Y:S01]  /*2680*/  UIADD3 UR20, UPT, UPT, UR9, 0xc000, URZ ;  /* 0x0000c00009147890 */ /* 0x000fe2000fffe0ff */
[----:B------:R-:W-:Y:S02]  /*2690*/  ISETP.EQ.U32.AND P1, PT, RZ, UR40, P0 ;  /* 0x00000028ff007c0c */ /* 0x000fe40008722070 */
[C---:B------:R-:W-:Y:S02]  /*26a0*/  LOP3.LUT R73, R74.reuse, 0x20, RZ, 0x3c, !PT ;  /* 0x000000204a497812 */ /* 0x040fe400078e3cff */
[C---:B------:R-:W-:Y:S02]  /*26b0*/  LOP3.LUT R72, R74.reuse, 0x40, RZ, 0x3c, !PT ;  /* 0x000000404a487812 */ /* 0x040fe400078e3cff */
[----:B------:R-:W-:Y:S01]  /*26c0*/  LOP3.LUT R71, R74, 0x60, RZ, 0x3c, !PT ;  /* 0x000000604a477812 */ /* 0x000fe200078e3cff */
[----:B------:R1:W0:Y:S01]  /*26d0*/  @!UP2 SYNCS.EXCH.64 URZ, [UR9+0x14008], UR14 ;  /* 0x0140080e09ffa5b2 */ /* 0x0002220008000100 */
[----:B------:R-:W-:Y:S01]  /*26e0*/  VOTEU.ALL UP2, P6 ;  /* 0x0000000000ff7886 */ /* 0x000fe20003040000 */
[----:B------:R-:W-:-:S04]  /*26f0*/  LOP3.LUT R35, R0, 0x80, RZ, 0xc0, !PT ;  /* 0x0000008000237812 */ /* 0x000fc800078ec0ff */
[----:B------:R-:W-:Y:S01]  /*2700*/  R2UR UR13, R35 ;  /* 0x00000000230d72ca */ /* 0x000fe200000e0000 */
[----:B-1----:R-:W-:-:S04]  /*2710*/  UIADD3 UR14, UPT, UPT, UR10, 0x80, URZ ;  /* 0x000000800a0e7890 */ /* 0x002fc8000fffe0ff */
[----:B------:R-:W-:-:S04]  /*2720*/  UIADD3 UR15, UPT, UPT, UR21, UR14, URZ ;  /* 0x0000000e150f7290 */ /* 0x000fc8000fffe0ff */
[----:B------:R-:W-:Y:S01]  /*2730*/  ULEA UR15, UR69, UR15, 0x12 ;  /* 0x0000000f450f7291 */ /* 0x000fe2000f8e90ff */
[----:B--2---:R1:W-:Y:S04]  /*2740*/  STS.U16 [R74+UR9+0x8000], R5 ;  /* 0x008000054a007988 */ /* 0x0043e80008000409 */
[----:B---3--:R1:W-:Y:S04]  /*2750*/  STS.U16 [R74+UR9+0x8400], R7 ;  /* 0x008400074a007988 */ /* 0x0083e80008000409 */
[----:B----4-:R1:W-:Y:S04]  /*2760*/  STS.U16 [R74+UR9+0x8800], R11 ;  /* 0x0088000b4a007988 */ /* 0x0103e80008000409 */
[----:B------:R1:W-:Y:S04]  /*2770*/  STS.U16 [R74+UR9+0x8c00], R15 ;  /* 0x008c000f4a007988 */ /* 0x0003e80008000409 */
        /* <DEDUP_REMOVED lines=27> */
[----:B------:R1:W-:Y:S01]  /*2930*/  STS.U16 [R71+UR9+0x9f00], R34 ;  /* 0x009f002247007988 */ /* 0x0003e20008000409 */
[----:B0-----:R0:W-:Y:S06]  /*2940*/  MEMBAR.ALL.CTA ;  /* 0x0000000000007992 */ /* 0x0011ec0000008000 */
[----:B0-----:R-:W-:Y:S04]  /*2950*/  FENCE.VIEW.ASYNC.S ;  /* 0x00000000000073c6 */ /* 0x001fe80000000000 */
[----:B------:R-:W0:Y:S02]  /*2960*/  FENCE.VIEW.ASYNC.S ;  /* 0x00000000000073c6 */ /* 0x000e240000000000 */
[----:B0-----:R1:W0:Y:S02]  /*2970*/  @!UP2 SYNCS.EXCH.64 URZ, [UR9+0xc000], UR4 ;  /* 0x00c0000409ffa5b2 */ /* 0x0012240008000100 */
[----:B0-----:R-:W-:Y:S06]  /*2980*/  BAR.SYNC.DEFER_BLOCKING 0x0 ;  /* 0x0000000000007b1d */ /* 0x001fec0000010000 */
[----:B-1----:R-:W-:Y:S05]  /*2990*/  @!P1 BRA `(.L_x_6) ;  /* 0x0000000000dc9947 */ /* 0x002fea0003800000 */
[----:B------:R-:W-:Y:S02]  /*29a0*/  USHF.R.U32.HI UR19, URZ, 0x4, UR9 ;  /* 0x00000004ff137899 */ /* 0x000fe40008011609 */
[----:B------:R-:W-:Y:S02]  /*29b0*/  UIADD3 UR5, UPT, UPT, UR9, 0x8000, URZ ;  /* 0x0000800009057890 */ /* 0x000fe4000fffe0ff */
[----:B------:R-:W-:Y:S02]  /*29c0*/  USGXT.U32 UR19, UR19, 0xe ;  /* 0x0000000e1313789a */ /* 0x000fe40008000000 */
[----:B------:R-:W-:Y:S02]  /*29d0*/  USHF.R.U32.HI UR5, URZ, 0x4, UR5 ;  /* 0x00000004ff057899 */ /* 0x000fe40008011605 */
[----:B------:R-:W-:Y:S02]  /*29e0*/  UIADD3 UR34, UP2, UPT, UR19, 0x4000080, URZ ;  /* 0x0400008013227890 */ /* 0x000fe4000ff5e0ff */
[----:B------:R-:W-:Y:S01]  /*29f0*/  USGXT.U32 UR18, UR5, 0xe ;  /* 0x0000000e0512789a */ /* 0x000fe20008000000 */
[----:B------:R-:W-:Y:S01]  /*2a00*/  UMOV UR4, URZ ;  /* 0x000000ff00047c82 */ /* 0x000fe20008000000 */
[----:B------:R-:W-:Y:S01]  /*2a10*/  UMOV UR6, URZ ;  /* 0x000000ff00067c82 */ /* 0x000fe20008000000 */
[----:B------:R-:W-:-:S02]  /*2a20*/  UIADD3.X UR35, UPT, UPT, UR4, 0x40004040, URZ, UP2, !UPT ;  /* 0x4000404004237890 */ /* 0x000fc400097fe4ff */
[----:B------:R-:W-:Y:S01]  /*2a30*/  UIADD3 UR42, UP2, UPT, UR18, 0x2, URZ ;  /* 0x00000002122a7890 */ /* 0x000fe2000ff5e0ff */
[----:B------:R-:W-:Y:S01]  /*2a40*/  UMOV UR4, UR20 ;  /* 0x0000001400047c82 */ /* 0x000fe20008000000 */
[----:B------:R-:W-:Y:S02]  /*2a50*/  UMOV UR5, URZ ;  /* 0x000000ff00057c82 */ /* 0x000fe40008000000 */
[----:B------:R-:W-:Y:S01]  /*2a60*/  UIADD3.X UR43, UPT, UPT, UR6, 0x40004040, URZ, UP2, !UPT ;  /* 0x40004040062b7890 */ /* 0x000fe200097fe4ff */
[----:B------:R-:W-:Y:S01]  /*2a70*/  UMOV UR41, UR4 ;  /* 0x0000000400297c82 */ /* 0x000fe20008000000 */
[----:B------:R-:W-:Y:S02]  /*2a80*/  ULOP3.LUT UR4, UR19, 0x4000000, URZ, 0xfc, !UPT ;  /* 0x0400000013047892 */ /* 0x000fe4000f8efcff */
[----:B------:R-:W-:Y:S02]  /*2a90*/  UIADD3.64 UR44, UPT, UPT, UR34, 0x80, URZ ;  /* 0x00000080222c7897 */ /* 0x000fe4000fffe0ff */
[----:B------:R-:W-:-:S02]  /*2aa0*/  UIADD3.64 UR56, UPT, UPT, UR42, 0x2, URZ ;  /* 0x000000022a387897 */ /* 0x000fc4000fffe0ff */
[----:B------:R-:W-:Y:S02]  /*2ab0*/  UIADD3.64 UR46, UPT, UPT, UR34, 0x100, URZ ;  /* 0x00000100222e7897 */ /* 0x000fe4000fffe0ff */
[----:B------:R-:W-:Y:S02]  /*2ac0*/  UIADD3.64 UR58, UPT, UPT, UR42, 0x4, URZ ;  /* 0x000000042a3a7897 */ /* 0x000fe4000fffe0ff */
[----:B------:R-:W-:Y:S02]  /*2ad0*/  UIADD3.64 UR48, UPT, UPT, UR34, 0x180, URZ ;  /* 0x0000018022307897 */ /* 0x000fe4000fffe0ff */
[----:B------:R-:W-:Y:S02]  /*2ae0*/  UIADD3.64 UR60, UPT, UPT, UR42, 0x1fe, URZ ;  /* 0x000001fe2a3c7897 */ /* 0x000fe4000fffe0ff */
[----:B------:R-:W-:Y:S02]  /*2af0*/  UIADD3.64 UR50, UPT, UPT, UR34, 0x200, URZ ;  /* 0x0000020022327897 */ /* 0x000fe4000fffe0ff */
[----:B------:R-:W-:-:S02]  /*2b00*/  UIADD3.64 UR62, UPT, UPT, UR42, 0x200, URZ ;  /* 0x000002002a3e7897 */ /* 0x000fc4000fffe0ff */
[----:B------:R-:W-:Y:S02]  /*2b10*/  UIADD3.64 UR52, UPT, UPT, UR34, 0x280, URZ ;  /* 0x0000028022347897 */ /* 0x000fe4000fffe0ff */
[----:B------:R-:W-:Y:S01]  /*2b20*/  UIADD3.64 UR64, UPT, UPT, UR42, 0x202, URZ ;  /* 0x000002022a407897 */ /* 0x000fe2000fffe0ff */
[----:B------:R-:W-:Y:S01]  /*2b30*/  UMOV UR38, 0x0 ;  /* 0x0000000000267882 */ /* 0x000fe20000000000 */
[----:B------:R-:W-:Y:S01]  /*2b40*/  UMOV UR39, 0x8108490 ;  /* 0x0810849000277882 */ /* 0x000fe20000000000 */
[----:B------:R-:W-:Y:S01]  /*2b50*/  UIADD3.64 UR54, UPT, UPT, UR34, 0x300, URZ ;  /* 0x0000030022367897 */ /* 0x000fe2000fffe0ff */
[----:B------:R-:W-:Y:S01]  /*2b60*/  UMOV UR5, 0x40004040 ;  /* 0x4000404000057882 */ /* 0x000fe20000000000 */
[----:B------:R-:W-:Y:S01]  /*2b70*/  UIADD3.64 UR66, UPT, UPT, UR42, 0x204, URZ ;  /* 0x000002042a427897 */ /* 0x000fe2000fffe0ff */
[----:B------:R-:W-:Y:S01]  /*2b80*/  UMOV UR19, 0x40004040 ;  /* 0x4000404000137882 */ /* 0x000fe20000000000 */
[----:B------:R-:W-:Y:S01]  /*2b90*/  UMOV UR36, 0x0 ;  /* 0x0000000000247882 */ /* 0x000fe20000000000 */
[----:B------:R-:W-:Y:S01]  /*2ba0*/  UMOV UR37, 0x8108490 ;  /* 0x0810849000257882 */ /* 0x000fe20000000000 */
[----:B------:R-:W-:Y:S01]  /*2bb0*/  UMOV UR32, 0x0 ;  /* 0x0000000000207882 */ /* 0x000fe20000000000 */
[----:B------:R-:W-:Y:S01]  /*2bc0*/  UMOV UR33, 0x8108490 ;  /* 0x0810849000217882 */ /* 0x000fe20000000000 */
[----:B------:R0:W-:Y:S01]  /*2bd0*/  UTCHMMA gdesc[UR4], gdesc[UR18], tmem[UR14], tmem[UR38], idesc[UR39], !UPT ;  /* 0x00ff2612040075ea */ /* 0x0001e2000f80000e */
[----:B------:R-:W-:Y:S01]  /*2be0*/  UMOV UR30, 0x0 ;  /* 0x00000000001e7882 */ /* 0x000fe20000000000 */
[----:B------:R-:W-:Y:S01]  /*2bf0*/  UMOV UR31, 0x8108490 ;  /* 0x08108490001f7882 */ /* 0x000fe20000000000 */
[----:B------:R0:W-:Y:S01]  /*2c00*/  UTCHMMA gdesc[UR34], gdesc[UR42], tmem[UR14], tmem[UR36], idesc[UR37], UPT ;  /* 0x00ff242a220075ea */ /* 0x0001e2000b80000e */
        /* <DEDUP_REMOVED lines=12> */
[----:B------:R0:W-:Y:S01]  /*2cd0*/  UTCHMMA gdesc[UR52], gdesc[UR64], tmem[UR14], tmem[UR24], idesc[UR25], UPT ;  /* 0x00ff1840340075ea */ /* 0x0001e2000b80000e */
[----:B------:R0:W-:Y:S01]  /*2ce0*/  UTCHMMA gdesc[UR54], gdesc[UR66], tmem[UR14], tmem[UR22], idesc[UR23], UPT ;  /* 0x00ff1642360075ea */ /* 0x0001e2000b80000e */
[----:B------:R0:W-:Y:S01]  /*2cf0*/  UTCBAR [UR41], URZ ;  /* 0x000000ff290073e9 */ /* 0x0001e200080000ff */
[----:B------:R-:W-:Y:S01]  /*2d00*/  NOP ;  /* 0x0000000000007918 */ /* 0x000fe20000000000 */
.L_x_6:
[----:B------:R-:W-:Y:S05]  /*2d10*/  @!P0 BRA `(.L_x_7) ;  /* 0x0000000000088947 */ /* 0x000fea0003800000 */
[----:B------:R-:W1:Y:S02]  /*2d20*/  SYNCS.PHASECHK.TRANS64.TRYWAIT P2, [UR9+0xc000], RZ ;  /* 0x00c000ffff0075a7 */ /* 0x000e640008041109 */
[----:B-1----:R-:W-:Y:S05]  /*2d30*/  @!P2 BRA `(.L_x_8) ;  /* 0x000000800074a947 */ /* 0x002fea0003800000 */
.L_x_7:
[----:B------:R-:W-:Y:S01]  /*2d40*/  BAR.SYNC.DEFER_BLOCKING 0x0 ;  /* 0x0000000000007b1d */ /* 0x000fe20000010000 */
[----:B------:R-:W-:Y:S01]  /*2d50*/  IMAD.U32 R36, RZ, RZ, UR13 ;  /* 0x0000000dff247e24 */ /* 0x000fe2000f8e00ff */
[C---:B------:R-:W-:Y:S01]  /*2d60*/  LOP3.LUT R69, R0.reuse, 0x6f, RZ, 0xc0, !PT ;  /* 0x0000006f00457812 */ /* 0x040fe200078ec0ff */
[----:B------:R-:W-:Y:S01]  /*2d70*/  IMAD.SHL.U32 R70, R0, 0x2, RZ ;  /* 0x0000000200467824 */ /* 0x000fe200078e00ff */
[----:B------:R-:W-:Y:S02]  /*2d80*/  SHF.R.U32.HI R53, RZ, 0x1, R0 ;  /* 0x00000001ff357819 */ /* 0x000fe40000011600 */
[----:B0-----:R-:W0:Y:S01]  /*2d90*/  LDCU UR4, c[0x0][0x3a8] ;  /* 0x00007500ff0477ac */ /* 0x001e220008000800 */
[----:B------:R-:W-:Y:S01]  /*2da0*/  LEA.HI R3, R36, R69, RZ, 0x1d ;  /* 0x0000004524037211 */ /* 0x000fe200078fe8ff */
[----:B------:R-:W-:Y:S01]  /*2db0*/  LDTM.16dp32bit_t0_t15.x32 R4, tmem[UR15] ;  /* 0x0000000f000479ee */ /* 0x000fe20008a80000 */
[----:B------:R-:W0:Y:S01]  /*2dc0*/  LDTM.16dp32bit_t16_t31.x32 R4, tmem[UR15+0x20] ;  /* 0x0000200f000479ee */ /* 0x000e220008aa0000 */
[----:B------:R-:W-:Y:S01]  /*2dd0*/  LOP3.LUT R70, R70, 0x20, RZ, 0xc0, !PT ;  /* 0x0000002046467812 */ /* 0x000fe200078ec0ff */
[----:B------:R-:W1:Y:S01]  /*2de0*/  LDC R48, c[0x0][0x3d8] ;  /* 0x0000f600ff307b82 */ /* 0x000e620000000800 */
[----:B------:R-:W-:Y:S01]  /*2df0*/  PRMT R65, RZ, 0x7610, R65 ;  /* 0x00007610ff417816 */ /* 0x000fe20000000041 */
[----:B------:R-:W-:Y:S01]  /*2e00*/  VIADD R46, R3, UR8 ;  /* 0x00000008032e7c36 */ /* 0x000fe20008000000 */
[----:B------:R-:W-:-:S02]  /*2e10*/  LOP3.LUT R3, R70, 0x3, RZ, 0xfc, !PT ;  /* 0x0000000346037812 */ /* 0x000fc400078efcff */
[----:B------:R-:W-:Y:S02]  /*2e20*/  LOP3.LUT R36, R70, 0x2, RZ, 0xfc, !PT ;  /* 0x0000000246247812 */ /* 0x000fe400078efcff */
[C---:B------:R-:W-:Y:S01]  /*2e30*/  ISETP.GE.AND P3, PT, R46.reuse, R70, PT ;  /* 0x000000462e00720c */ /* 0x040fe20003f66270 */
[----:B------:R-:W2:Y:S01]  /*2e40*/  LDC.64 R54, c[0x0][0x390] ;  /* 0x0000e400ff367b82 */ /* 0x000ea20000000a00 */
[----:B------:R-:W-:Y:S02]  /*2e50*/  ISETP.GE.AND P4, PT, R46, R3, PT ;  /* 0x000000032e00720c */ /* 0x000fe40003f86270 */
[----:B------:R-:W-:Y:S02]  /*2e60*/  LOP3.LUT R3, R70, 0x5, RZ, 0xfc, !PT ;  /* 0x0000000546037812 */ /* 0x000fe400078efcff */
[----:B------:R-:W-:Y:S02]  /*2e70*/  ISETP.GE.AND P5, PT, R46, R36, PT ;  /* 0x000000242e00720c */ /* 0x000fe40003fa6270 */
[----:B------:R-:W-:Y:S01]  /*2e80*/  LOP3.LUT R36, R70, 0x4, RZ, 0xfc, !PT ;  /* 0x0000000446247812 */ /* 0x000fe200078efcff */
[----:B------:R-:W3:Y:S01]  /*2e90*/  @!P6 SYNCS.CCTL.IV [UR9+0xc000] ;  /* 0x00c00000ff00e9b1 */ /* 0x000ee20008000009 */
[----:B------:R-:W-:Y:S01]  /*2ea0*/  NOP ;  /* 0x0000000000007918 */ /* 0x000fe20000000000 */
[----:B------:R-:W-:-:S02]  /*2eb0*/  PRMT R67, RZ, 0x7610, R67 ;  /* 0x00007610ff437816 */ /* 0x000fc40000000043 */
[----:B------:R-:W-:Y:S01]  /*2ec0*/  ISETP.GE.AND P2, PT, R46, R36, PT ;  /* 0x000000242e00720c */ /* 0x000fe20003f46270 */
[----:B0-----:R-:W-:Y:S01]  /*2ed0*/  FMUL R4, R4, UR4 ;  /* 0x0000000404047c20 */ /* 0x001fe20008400000 */
[----:B------:R-:W-:Y:S01]  /*2ee0*/  FMUL R5, R5, UR4 ;  /* 0x0000000405057c20 */ /* 0x000fe20008400000 */
[----:B------:R-:W-:Y:S01]  /*2ef0*/  FMUL R7, R7, UR4 ;  /* 0x0000000407077c20 */ /* 0x000fe20008400000 */
[----:B------:R-:W-:Y:S01]  /*2f00*/  FMUL R6, R6, UR4 ;  /* 0x0000000406067c20 */ /* 0x000fe20008400000 */
[----:B------:R-:W-:Y:S01]  /*2f10*/  FMUL R8, R8, UR4 ;  /* 0x0000000408087c20 */ /* 0x000fe20008400000 */
[----:B------:R-:W-:Y:S01]  /*2f20*/  FSEL R43, R4, -INF , P3 ;  /* 0xff800000042b7808 */ /* 0x000fe20001800000 */
[----:B------:R-:W-:Y:S01]  /*2f30*/  FMUL R10, R10, UR4 ;  /* 0x000000040a0a7c20 */ /* 0x000fe20008400000 */
[C---:B------:R-:W-:Y:S01]  /*2f40*/  ISETP.GT.AND P3, PT, R46.reuse, R70, PT ;  /* 0x000000462e00720c */ /* 0x040fe20003f64270 */
[----:B------:R-:W-:Y:S01]  /*2f50*/  FMUL R9, R9, UR4 ;  /* 0x0000000409097c20 */ /* 0x000fe20008400000 */
[----:B------:R-:W-:Y:S01]  /*2f60*/  FSEL R39, R7, -INF , P4 ;  /* 0xff80000007277808 */ /* 0x000fe20002000000 */
[----:B------:R-:W-:Y:S01]  /*2f70*/  FMUL R11, R11, UR4 ;  /* 0x000000040b0b7c20 */ /* 0x000fe20008400000 */
[----:B------:R-:W-:Y:S01]  /*2f80*/  FSEL R49, R5, -INF , P3 ;  /* 0xff80000005317808 */ /* 0x000fe20001800000 */
[----:B------:R-:W-:Y:S01]  /*2f90*/  FMUL R13, R13, UR4 ;  /* 0x000000040d0d7c20 */ /* 0x000fe20008400000 */
[----:B------:R-:W-:Y:S01]  /*2fa0*/  ISETP.GE.AND P3, PT, R46, R3, PT ;  /* 0x000000032e00720c */ /* 0x000fe20003f66270 */
[----:B------:R-:W-:Y:S01]  /*2fb0*/  FMUL R12, R12, UR4 ;  /* 0x000000040c0c7c20 */ /* 0x000fe20008400000 */
[----:B------:R-:W-:Y:S01]  /*2fc0*/  LOP3.LUT R3, R70, 0x7, RZ, 0xfc, !PT ;  /* 0x0000000746037812 */ /* 0x000fe200078efcff */
[----:B------:R-:W-:Y:S01]  /*2fd0*/  FMUL R14, R14, UR4 ;  /* 0x000000040e0e7c20 */ /* 0x000fe20008400000 */
[----:B------:R-:W-:Y:S01]  /*2fe0*/  LOP3.LUT R4, R70, 0x6, RZ, 0xfc, !PT ;  /* 0x0000000646047812 */ /* 0x000fe200078efcff */
[----:B------:R-:W-:Y:S01]  /*2ff0*/  FMUL R16, R16, UR4 ;  /* 0x0000000410107c20 */ /* 0x000fe20008400000 */
[----:B------:R-:W-:-:S02]  /*3000*/  ISETP.GE.AND P4, PT, R46, R3, PT ;  /* 0x000000032e00720c */ /* 0x000fc40003f86270 */
[----:B------:R-:W-:Y:S02]  /*3010*/  LOP3.LUT R3, R70, 0x8, RZ, 0xfc, !PT ;  /* 0x0000000846037812 */ /* 0x000fe400078efcff */
[----:B------:R-:W-:Y:S02]  /*3020*/  FSEL R38, R6, -INF , P5 ;  /* 0xff80000006267808 */ /* 0x000fe40002800000 */
[----:B------:R-:W-:Y:S02]  /*3030*/  FSEL R40, R8, -INF , P2 ;  /* 0xff80000008287808 */ /* 0x000fe40001000000 */
[C---:B------:R-:W-:Y:S02]  /*3040*/  ISETP.GE.AND P5, PT, R46.reuse, R4, PT ;  /* 0x000000042e00720c */ /* 0x040fe40003fa6270 */
[----:B------:R-:W-:Y:S02]  /*3050*/  ISETP.GE.AND P2, PT, R46, R3, PT ;  /* 0x000000032e00720c */ /* 0x000fe40003f46270 */
[----:B------:R-:W-:-:S02]  /*3060*/  LOP3.LUT R3, R70, 0xa, RZ, 0xfc, !PT ;  /* 0x0000000a46037812 */ /* 0x000fc400078efcff */
[----:B------:R-:W-:Y:S01]  /*3070*/  FSEL R41, R10, -INF , P5 ;  /* 0xff8000000a297808 */ /* 0x000fe20002800000 */
[----:B------:R-:W-:Y:S01]  /*3080*/  FMUL R10, R21, UR4 ;  /* 0x00000004150a7c20 */ /* 0x000fe20008400000 */
[----:B------:R-:W-:Y:S02]  /*3090*/  ISETP.GE.AND P5, PT, R46, R3, PT ;  /* 0x000000032e00720c */ /* 0x000fe40003fa6270 */
[C---:B------:R-:W-:Y:S02]  /*30a0*/  LOP3.LUT R4, R70.reuse, 0x9, RZ, 0xfc, !PT ;  /* 0x0000000946047812 */ /* 0x040fe400078efcff */
[----:B------:R-:W-:Y:S02]  /*30b0*/  LOP3.LUT R3, R70, 0xb, RZ, 0xfc, !PT ;  /* 0x0000000b46037812 */ /* 0x000fe400078efcff */
[----:B------:R-:W-:Y:S02]  /*30c0*/  FSEL R36, R9, -INF , P3 ;  /* 0xff80000009247808 */ /* 0x000fe40001800000 */
[----:B------:R-:W-:-:S02]  /*30d0*/  FSEL R42, R11, -INF , P4 ;  /* 0xff8000000b2a7808 */ /* 0x000fc40002000000 */
[C---:B------:R-:W-:Y:S02]  /*30e0*/  ISETP.GE.AND P3, PT, R46.reuse, R4, PT ;  /* 0x000000042e00720c */ /* 0x040fe40003f66270 */
[----:B------:R-:W-:Y:S02]  /*30f0*/  ISETP.GE.AND P4, PT, R46, R3, PT ;  /* 0x000000032e00720c */ /* 0x000fe40003f86270 */
[----:B------:R-:W-:Y:S02]  /*3100*/  LOP3.LUT R3, R70, 0xd, RZ, 0xfc, !PT ;  /* 0x0000000d46037812 */ /* 0x000fe400078efcff */
[----:B------:R-:W-:Y:S01]  /*3110*/  FSEL R37, R13, -INF , P3 ;  /* 0xff8000000d257808 */ /* 0x000fe20001800000 */
[----:B------:R-:W-:Y:S01]  /*3120*/  FMUL R13, R24, UR4 ;  /* 0x00000004180d7c20 */ /* 0x000fe20008400000 */
[----:B------:R-:W-:Y:S02]  /*3130*/  LOP3.LUT R4, R70, 0xc, RZ, 0xfc, !PT ;  /* 0x0000000c46047812 */ /* 0x000fe400078efcff */
[----:B------:R-:W-:-:S02]  /*3140*/  ISETP.GE.AND P3, PT, R46, R3, PT ;  /* 0x000000032e00720c */ /* 0x000fc40003f66270 */
[----:B------:R-:W-:Y:S02]  /*3150*/  LOP3.LUT R3, R70, 0xe, RZ, 0xfc, !PT ;  /* 0x0000000e46037812 */ /* 0x000fe400078efcff */
[----:B------:R-:W-:Y:S01]  /*3160*/  FSEL R47, R12, -INF , P2 ;  /* 0xff8000000c2f7808 */ /* 0x000fe20001000000 */
[----:B------:R-:W-:Y:S01]  /*3170*/  FMUL R12, R15, UR4 ;  /* 0x000000040f0c7c20 */ /* 0x000fe20008400000 */
[----:B------:R-:W-:Y:S01]  /*3180*/  ISETP.GE.AND P2, PT, R46, R4, PT ;  /* 0x000000042e00720c */ /* 0x000fe20003f46270 */
[----:B------:R-:W-:Y:S01]  /*3190*/  FMUL R15, R19, UR4 ;  /* 0x00000004130f7c20 */ /* 0x000fe20008400000 */
[----:B------:R-:W-:Y:S01]  /*31a0*/  FSEL R44, R14, -INF , P5 ;  /* 0xff8000000e2c7808 */ /* 0x000fe20002800000 */
[----:B------:R-:W-:Y:S01]  /*31b0*/  FMUL R14, R23, UR4 ;  /* 0x00000004170e7c20 */ /* 0x000fe20008400000 */
[----:B------:R-:W-:Y:S01]  /*31c0*/  ISETP.GE.AND P5, PT, R46, R3, PT ;  /* 0x000000032e00720c */ /* 0x000fe20003fa6270 */
[----:B------:R-:W-:Y:S01]  /*31d0*/  FMUL R23, R35, UR4 ;  /* 0x0000000423177c20 */ /* 0x000fe20008400000 */
[----:B------:R-:W-:-:S02]  /*31e0*/  LOP3.LUT R3, R70, 0x10, RZ, 0xfc, !PT ;  /* 0x0000001046037812 */ /* 0x000fc400078efcff */
[----:B------:R-:W-:Y:S02]  /*31f0*/  LOP3.LUT R4, R70, 0xf, RZ, 0xfc, !PT ;  /* 0x0000000f46047812 */ /* 0x000fe400078efcff */
[----:B------:R-:W-:Y:S01]  /*3200*/  FSEL R45, R16, -INF , P2 ;  /* 0xff800000102d7808 */ /* 0x000fe20001000000 */
[----:B------:R-:W-:Y:S01]  /*3210*/  FMUL R16, R17, UR4 ;  /* 0x0000000411107c20 */ /* 0x000fe20008400000 */
[----:B------:R-:W-:Y:S01]  /*3220*/  ISETP.GE.AND P2, PT, R46, R3, PT ;  /* 0x000000032e00720c */ /* 0x000fe20003f46270 */
[----:B------:R-:W-:Y:S01]  /*3230*/  FMUL R17, R18, UR4 ;  /* 0x0000000412117c20 */ /* 0x000fe20008400000 */
[----:B------:R-:W-:Y:S01]  /*3240*/  FSEL R12, R12, -INF , P4 ;  /* 0xff8000000c0c7808 */ /* 0x000fe20002000000 */
[----:B------:R-:W-:Y:S01]  /*3250*/  FMUL R18, R20, UR4 ;  /* 0x0000000414127c20 */ /* 0x000fe20008400000 */
[----:B------:R-:W-:Y:S02]  /*3260*/  LOP3.LUT R3, R70, 0x11, RZ, 0xfc, !PT ;  /* 0x0000001146037812 */ /* 0x000fe400078efcff */
[----:B------:R-:W-:-:S02]  /*3270*/  ISETP.GE.AND P4, PT, R46, R4, PT ;  /* 0x000000042e00720c */ /* 0x000fc40003f86270 */
[----:B------:R-:W-:Y:S02]  /*3280*/  LOP3.LUT R4, R70, 0x12, RZ, 0xfc, !PT ;  /* 0x0000001246047812 */ /* 0x000fe400078efcff */
[----:B------:R-:W-:Y:S02]  /*3290*/  FSEL R16, R16, -INF , P3 ;  /* 0xff80000010107808 */ /* 0x000fe40001800000 */
[----:B------:R-:W-:Y:S02]  /*32a0*/  ISETP.GE.AND P3, PT, R46, R3, PT ;  /* 0x000000032e00720c */ /* 0x000fe40003f66270 */
[----:B------:R-:W-:Y:S02]  /*32b0*/  LOP3.LUT R3, R70, 0x13, RZ, 0xfc, !PT ;  /* 0x0000001346037812 */ /* 0x000fe400078efcff */
[----:B------:R-:W-:Y:S02]  /*32c0*/  FSEL R17, R17, -INF , P5 ;  /* 0xff80000011117808 */ /* 0x000fe40002800000 */
[----:B------:R-:W-:-:S02]  /*32d0*/  ISETP.GE.AND P5, PT, R46, R4, PT ;  /* 0x000000042e00720c */ /* 0x000fc40003fa6270 */
[----:B------:R-:W-:Y:S02]  /*32e0*/  LOP3.LUT R4, R70, 0x14, RZ, 0xfc, !PT ;  /* 0x0000001446047812 */ /* 0x000fe400078efcff */
[----:B------:R-:W-:Y:S02]  /*32f0*/  FSEL R15, R15, -INF , P4 ;  /* 0xff8000000f0f7808 */ /* 0x000fe40002000000 */
[----:B------:R-:W-:Y:S01]  /*3300*/  ISETP.GE.AND P4, PT, R46, R3, PT ;  /* 0x000000032e00720c */ /* 0x000fe20003f86270 */
[----:B------:R-:W-:Y:S01]  /*3310*/  FMUL R3, R22, UR4 ;  /* 0x0000000416037c20 */ /* 0x000fe20008400000 */
[----:B------:R-:W-:Y:S02]  /*3320*/  FSEL R18, R18, -INF , P2 ;  /* 0xff80000012127808 */ /* 0x000fe40001000000 */
[----:B------:R-:W-:Y:S02]  /*3330*/  ISETP.GE.AND P2, PT, R46, R4, PT ;  /* 0x000000042e00720c */ /* 0x000fe40003f46270 */
[----:B------:R-:W-:-:S02]  /*3340*/  LOP3.LUT R4, R70, 0x16, RZ, 0xfc, !PT ;  /* 0x0000001646047812 */ /* 0x000fc400078efcff */
[----:B------:R-:W-:Y:S02]  /*3350*/  LOP3.LUT R5, R70, 0x15, RZ, 0xfc, !PT ;  /* 0x0000001546057812 */ /* 0x000fe400078efcff */
[----:B------:R-:W-:Y:S02]  /*3360*/  FSEL R3, R3, -INF , P5 ;  /* 0xff80000003037808 */ /* 0x000fe40002800000 */
[----:B------:R-:W-:Y:S02]  /*3370*/  ISETP.GE.AND P5, PT, R46, R4, PT ;  /* 0x000000042e00720c */ /* 0x000fe40003fa6270 */
[----:B------:R-:W-:Y:S02]  /*3380*/  LOP3.LUT R4, R70, 0x17, RZ, 0xfc, !PT ;  /* 0x0000001746047812 */ /* 0x000fe400078efcff */
[----:B------:R-:W-:Y:S02]  /*3390*/  FSEL R10, R10, -INF , P3 ;  /* 0xff8000000a0a7808 */ /* 0x000fe40001800000 */
[----:B------:R-:W-:Y:S01]  /*33a0*/  ISETP.GE.AND P3, PT, R46, R5, PT ;  /* 0x000000052e00720c */ /* 0x000fe20003f66270 */
[----:B------:R-:W-:Y:S01]  /*33b0*/  FMUL R5, R25, UR4 ;  /* 0x0000000419057c20 */ /* 0x000fe20008400000 */
[----:B------:R-:W-:-:S02]  /*33c0*/  FSEL R14, R14, -INF , P4 ;  /* 0xff8000000e0e7808 */ /* 0x000fc40002000000 */
[----:B------:R-:W-:Y:S02]  /*33d0*/  ISETP.GE.AND P4, PT, R46, R4, PT ;  /* 0x000000042e00720c */ /* 0x000fe40003f86270 */
[----:B------:R-:W-:Y:S02]  /*33e0*/  LOP3.LUT R7, R70, 0x19, RZ, 0xfc, !PT ;  /* 0x0000001946077812 */ /* 0x000fe400078efcff */
[----:B------:R-:W-:Y:S02]  /*33f0*/  FMNMX3 R4, R43, R49, R38, !PT ;  /* 0x000000312b047276 */ /* 0x000fe40007800026 */
[----:B------:R-:W-:Y:S02]  /*3400*/  FSEL R5, R5, -INF , P3 ;  /* 0xff80000005057808 */ /* 0x000fe40001800000 */
[----:B------:R-:W-:Y:S01]  /*3410*/  ISETP.GE.AND P3, PT, R46, R7, PT ;  /* 0x000000072e00720c */ /* 0x000fe20003f66270 */
[----:B------:R-:W-:Y:S01]  /*3420*/  FMUL R7, R27, UR4 ;  /* 0x000000041b077c20 */ /* 0x000fe20008400000 */
[----:B------:R-:W-:-:S02]  /*3430*/  FMNMX3 R4, R4, R39, R40, !PT ;  /* 0x0000002704047276 */ /* 0x000fc40007800028 */
[C---:B------:R-:W-:Y:S02]  /*3440*/  LOP3.LUT R8, R70.reuse, 0x1b, RZ, 0xfc, !PT ;  /* 0x0000001b46087812 */ /* 0x040fe400078efcff */
[----:B------:R-:W-:Y:S02]  /*3450*/  LOP3.LUT R6, R70, 0x18, RZ, 0xfc, !PT ;  /* 0x0000001846067812 */ /* 0x000fe400078efcff */
[----:B------:R-:W-:Y:S02]  /*3460*/  FMNMX3 R4, R4, R36, R41, !PT ;  /* 0x0000002404047276 */ /* 0x000fe40007800029 */
[----:B------:R-:W-:Y:S02]  /*3470*/  FSEL R7, R7, -INF , P4 ;  /* 0xff80000007077808 */ /* 0x000fe40002000000 */
[----:B------:R-:W-:Y:S02]  /*3480*/  FSEL R13, R13, -INF , P2 ;  /* 0xff8000000d0d7808 */ /* 0x000fe40001000000 */
[----:B------:R-:W-:-:S02]  /*3490*/  ISETP.GE.AND P4, PT, R46, R8, PT ;  /* 0x000000082e00720c */ /* 0x000fc40003f86270 */
[----:B------:R-:W-:Y:S01]  /*34a0*/  ISETP.GE.AND P2, PT, R46, R6, PT ;  /* 0x000000062e00720c */ /* 0x000fe20003f46270 */
[----:B------:R-:W-:Y:S01]  /*34b0*/  FMUL R6, R26, UR4 ;  /* 0x000000041a067c20 */ /* 0x000fe20008400000 */
[----:B------:R-:W-:Y:S01]  /*34c0*/  FMNMX3 R8, R4, R42, R47, !PT ;  /* 0x0000002a04087276 */ /* 0x000fe2000780002f */
[----:B------:R-:W-:Y:S01]  /*34d0*/  FMUL R4, R28, UR4 ;  /* 0x000000041c047c20 */ /* 0x000fe20008400000 */
[----:B------:R-:W-:Y:S02]  /*34e0*/  LOP3.LUT R9, R70, 0x1a, RZ, 0xfc, !PT ;  /* 0x0000001a46097812 */ /* 0x000fe400078efcff */
[----:B------:R-:W-:Y:S02]  /*34f0*/  FMNMX3 R8, R8, R37, R44, !PT ;  /* 0x0000002508087276 */ /* 0x000fe4000780002c */
[----:B------:R-:W-:Y:S02]  /*3500*/  FSEL R6, R6, -INF , P5 ;  /* 0xff80000006067808 */ /* 0x000fe40002800000 */
[----:B------:R-:W-:Y:S01]  /*3510*/  ISETP.GE.AND P5, PT, R46, R9, PT ;  /* 0x000000092e00720c */ /* 0x000fe20003fa6270 */
[----:B------:R-:W-:Y:S01]  /*3520*/  FMUL R9, R29, UR4 ;  /* 0x000000041d097c20 */ /* 0x000fe20008400000 */
[----:B------:R-:W-:-:S02]  /*3530*/  LOP3.LUT R11, R70, 0x1c, RZ, 0xfc, !PT ;  /* 0x0000001c460b7812 */ /* 0x000fc400078efcff */
[----:B------:R-:W-:Y:S02]  /*3540*/  FMNMX3 R8, R8, R12, R45, !PT ;  /* 0x0000000c08087276 */ /* 0x000fe4000780002d */
[----:B------:R-:W-:Y:S02]  /*3550*/  FSEL R4, R4, -INF , P2 ;  /* 0xff80000004047808 */ /* 0x000fe40001000000 */
[----:B------:R-:W-:Y:S02]  /*3560*/  LOP3.LUT R19, R70, 0x1d, RZ, 0xfc, !PT ;  /* 0x0000001d46137812 */ /* 0x000fe400078efcff */
[----:B------:R-:W-:Y:S02]  /*3570*/  ISETP.GE.AND P2, PT, R46, R11, PT ;  /* 0x0000000b2e00720c */ /* 0x000fe40003f46270 */
[----:B------:R-:W-:Y:S02]  /*3580*/  SHF.R.U32.HI R20, RZ, 0x6, R0 ;  /* 0x00000006ff147819 */ /* 0x000fe40000011600 */
[----:B------:R-:W-:Y:S01]  /*3590*/  FMNMX3 R11, R8, R16, R17, !PT ;  /* 0x00000010080b7276 */ /* 0x000fe20007800011 */
[----:B------:R-:W-:Y:S01]  /*35a0*/  FMUL R8, R30, UR4 ;  /* 0x000000041e087c20 */ /* 0x000fe20008400000 */
[----:B------:R-:W-:-:S02]  /*35b0*/  FSEL R9, R9, -INF , P3 ;  /* 0xff80000009097808 */ /* 0x000fc40001800000 */
[----:B------:R-:W-:Y:S02]  /*35c0*/  ISETP.GE.AND P3, PT, R46, R19, PT ;  /* 0x000000132e00720c */ /* 0x000fe40003f66270 */
[----:B------:R-:W-:Y:S02]  /*35d0*/  SGXT.U32 R19, R20, 0x2 ;  /* 0x000000021413781a */ /* 0x000fe40000000000 */
[----:B------:R-:W-:Y:S01]  /*35e0*/  FMNMX3 R20, R11, R15, R18, !PT ;  /* 0x0000000f0b147276 */ /* 0x000fe20007800012 */
[----:B------:R-:W-:Y:S01]  /*35f0*/  FMUL R11, R31, UR4 ;  /* 0x000000041f0b7c20 */ /* 0x000fe20008400000 */
[----:B------:R-:W-:Y:S01]  /*3600*/  LOP3.LUT R22, R70, 0x1f, RZ, 0xfc, !PT ;  /* 0x0000001f46167812 */ /* 0x000fe200078efcff */
[----:B-1----:R-:W-:Y:S01]  /*3610*/  IMAD R26, R19, R48, RZ ;  /* 0x00000030131a7224 */ /* 0x002fe200078e02ff */
[----:B------:R-:W-:Y:S01]  /*3620*/  FMNMX3 R20, R20, R10, R3, !PT ;  /* 0x0000000a14147276 */ /* 0x000fe20007800003 */
[----:B------:R-:W-:Y:S01]  /*3630*/  FMUL R19, R33, UR4 ;  /* 0x0000000421137c20 */ /* 0x000fe20008400000 */
[----:B------:R-:W-:Y:S01]  /*3640*/  LOP3.LUT R21, R70, 0x1e, RZ, 0xfc, !PT ;  /* 0x0000001e46157812 */ /* 0x000fe200078efcff */
[----:B------:R-:W-:Y:S01]  /*3650*/  IMAD R27, R48, 0x4, R26 ;  /* 0x00000004301b7824 */ /* 0x000fe200078e021a */
[----:B------:R-:W-:-:S02]  /*3660*/  FMNMX3 R20, R20, R14, R13, !PT ;  /* 0x0000000e14147276 */ /* 0x000fc4000780000d */
[----:B------:R-:W-:Y:S01]  /*3670*/  FSEL R11, R11, -INF , P4 ;  /* 0xff8000000b0b7808 */ /* 0x000fe20002000000 */
[----:B------:R-:W-:Y:S01]  /*3680*/  IMAD R28, R48, 0x4, R27 ;  /* 0x00000004301c7824 */ /* 0x000fe200078e021b */
[----:B------:R-:W-:Y:S02]  /*3690*/  ISETP.GE.AND P4, PT, R46, R22, PT ;  /* 0x000000162e00720c */ /* 0x000fe40003f86270 */
[----:B------:R-:W-:Y:S01]  /*36a0*/  FMNMX3 R22, R20, R5, R6, !PT ;  /* 0x0000000514167276 */ /* 0x000fe20007800006 */
[----:B------:R-:W-:Y:S01]  /*36b0*/  FMUL R20, R34, UR4 ;  /* 0x0000000422147c20 */ /* 0x000fe20008400000 */
[----:B------:R-:W-:Y:S01]  /*36c0*/  FSEL R8, R8, -INF , P5 ;  /* 0xff80000008087808 */ /* 0x000fe20002800000 */
[----:B------:R-:W-:Y:S01]  /*36d0*/  IMAD R29, R48, 0x4, R28 ;  /* 0x00000004301d7824 */ /* 0x000fe200078e021c */
[----:B------:R-:W-:Y:S01]  /*36e0*/  ISETP.GE.AND P5, PT, R46, R21, PT ;  /* 0x000000152e00720c */ /* 0x000fe20003fa6270 */
[----:B------:R-:W-:Y:S01]  /*36f0*/  FMUL R21, R32, UR4 ;  /* 0x0000000420157c20 */ /* 0x000fe20008400000 */
[----:B------:R-:W-:Y:S01]  /*3700*/  FMNMX3 R22, R22, R7, R4, !PT ;  /* 0x0000000716167276 */ /* 0x000fe20007800004 */
[----:B------:R-:W0:Y:S01]  /*3710*/  LDCU.64 UR4, c[0x0][0x3d0] ;  /* 0x00007a00ff0477ac */ /* 0x000e220008000a00 */
[----:B------:R-:W-:Y:S01]  /*3720*/  FSEL R19, R19, -INF , P3 ;  /* 0xff80000013137808 */ /* 0x000fe20001800000 */
[----:B------:R-:W-:Y:S01]  /*3730*/  IMAD R30, R48, 0x4, R29 ;  /* 0x00000004301e7824 */ /* 0x000fe200078e021d */
[----:B------:R-:W-:-:S02]  /*3740*/  FSEL R21, R21, -INF , P2 ;  /* 0xff80000015157808 */ /* 0x000fc40001000000 */
[----:B------:R-:W-:Y:S01]  /*3750*/  FMNMX3 R22, R22, R9, R8, !PT ;  /* 0x0000000916167276 */ /* 0x000fe20007800008 */
[----:B------:R-:W-:Y:S01]  /*3760*/  IMAD R31, R48, 0x4, R30 ;  /* 0x00000004301f7824 */ /* 0x000fe200078e021e */
[----:B------:R-:W-:Y:S02]  /*3770*/  FSEL R20, R20, -INF , P5 ;  /* 0xff80000014147808 */ /* 0x000fe40002800000 */
[----:B------:R-:W-:Y:S01]  /*3780*/  FMNMX3 R22, R22, R11, R21, !PT ;  /* 0x0000000b16167276 */ /* 0x000fe20007800015 */
[----:B------:R-:W-:Y:S01]  /*3790*/  IMAD R32, R48, 0x4, R31 ;  /* 0x0000000430207824 */ /* 0x000fe200078e021f */
[----:B------:R-:W-:Y:S02]  /*37a0*/  FSEL R23, R23, -INF , P4 ;  /* 0xff80000017177808 */ /* 0x000fe40002000000 */
[----:B------:R-:W-:Y:S01]  /*37b0*/  FMNMX3 R22, R22, R19, R20, !PT ;  /* 0x0000001316167276 */ /* 0x000fe20007800014 */
[----:B------:R-:W-:Y:S01]  /*37c0*/  IMAD R33, R48, 0x4, R32 ;  /* 0x0000000430217824 */ /* 0x000fe200078e0220 */
[----:B------:R-:W-:-:S02]  /*37d0*/  SHF.R.U32.HI R24, RZ, 0x2, R0 ;  /* 0x00000002ff187819 */ /* 0x000fc40000011600 */
[----:B------:R-:W-:Y:S01]  /*37e0*/  FMNMX R136, R23, R22, !PT ;  /* 0x0000001617887209 */ /* 0x000fe20007800000 */
[----:B0-----:R-:W-:Y:S01]  /*37f0*/  UIMAD UR4, UR7, UR4, URZ ;  /* 0x00000004070472a4 */ /* 0x001fe2000f8e02ff */
[----:B------:R-:W-:Y:S01]  /*3800*/  LOP3.LUT R22, R0, 0x3f, RZ, 0xc0, !PT ;  /* 0x0000003f00167812 */ /* 0x000fe200078ec0ff */
[----:B------:R-:W-:Y:S01]  /*3810*/  IMAD R34, R48, 0x4, R33 ;  /* 0x0000000430227824 */ /* 0x000fe200078e0221 */
[----:B------:R-:W-:Y:S01]  /*3820*/  LOP3.LUT R25, R24, 0x38, RZ, 0xc0, !PT ;  /* 0x0000003818197812 */ /* 0x000fe200078ec0ff */
[----:B------:R-:W-:Y:S01]  /*3830*/  USHF.L.U32 UR6, UR4, 0x1, URZ ;  /* 0x0000000104067899 */ /* 0x000fe200080006ff */
[----:B------:R-:W0:Y:S01]  /*3840*/  SHFL.BFLY PT, R51, R136, 0x10, 0x1f ;  /* 0x0e001f0088337f89 */ /* 0x000e2200000e0000 */
[----:B------:R-:W-:Y:S01]  /*3850*/  IMAD R24, R22, UR5, RZ ;  /* 0x0000000516187c24 */ /* 0x000fe2000f8e02ff */
[----:B------:R-:W-:Y:S01]  /*3860*/  LOP3.LUT R22, R25, 0x1f, R0, 0xf8, !PT ;  /* 0x0000001f19167812 */ /* 0x000fe200078ef800 */
[----:B------:R-:W-:Y:S01]  /*3870*/  IMAD R35, R48, 0x4, R34 ;  /* 0x0000000430237824 */ /* 0x000fe200078e0222 */
[----:B------:R-:W-:Y:S01]  /*3880*/  UIMAD.WIDE UR4, UR4, 0x2, URZ ;  /* 0x00000002040478a5 */ /* 0x000fe2000f8e02ff */
[----:B------:R-:W-:Y:S01]  /*3890*/  IMAD.SHL.U32 R25, R24, 0x2, RZ ;  /* 0x0000000218197824 */ /* 0x000fe200078e00ff */
[----:B------:R-:W-:Y:S01]  /*38a0*/  SHF.L.U32 R22, R22, 0x4, RZ ;  /* 0x0000000416167819 */ /* 0x000fe200000006ff */
[----:B------:R-:W-:Y:S01]  /*38b0*/  IMAD.HI R24, R24, 0x2, RZ ;  /* 0x0000000218187827 */ /* 0x000fe200078e02ff */
[----:B------:R-:W-:-:S02]  /*38c0*/  PRMT R61, RZ, 0x7610, R61 ;  /* 0x00007610ff3d7816 */ /* 0x000fc4000000003d */
[----:B--2---:R-:W-:Y:S01]  /*38d0*/  IADD3 R147, P2, P3, R25, UR6, R54 ;  /* 0x0000000619937c10 */ /* 0x004fe2000fb5e036 */
[----:B------:R-:W-:Y:S01]  /*38e0*/  IMAD R25, R48, 0x4, R35 ;  /* 0x0000000430197824 */ /* 0x000fe200078e0223 */
[----:B------:R-:W-:Y:S02]  /*38f0*/  LOP3.LUT R46, R22, 0x1b0, RZ, 0xc0, !PT ;  /* 0x000001b0162e7812 */ /* 0x000fe400078ec0ff */
[----:B------:R-:W-:Y:S01]  /*3900*/  IADD3.X R55, PT, PT, R24, UR5, R55, P2, P3 ;  /* 0x0000000518377c10 */ /* 0x000fe200097e6437 */
[----:B------:R-:W-:Y:S01]  /*3910*/  IMAD R24, R48, 0x4, R25 ;  /* 0x0000000430187824 */ /* 0x000fe200078e0219 */
[----:B------:R-:W-:Y:S02]  /*3920*/  LOP3.LUT R53, R46, 0x40, R53, 0xf8, !PT ;  /* 0x000000402e357812 */ /* 0x000fe400078ef835 */
[-C--:B------:R-:W-:Y:S01]  /*3930*/  LEA R214, P2, R26, R147.reuse, 0x1 ;  /* 0x000000931ad67211 */ /* 0x080fe200078408ff */
[----:B------:R-:W-:Y:S01]  /*3940*/  IMAD R46, R48, 0x4, R24 ;  /* 0x00000004302e7824 */ /* 0x000fe200078e0218 */
[----:B------:R-:W-:Y:S01]  /*3950*/  LEA R212, P3, R27, R147, 0x1 ;  /* 0x000000931bd47211 */ /* 0x000fe200078608ff */
[----:B------:R-:W-:Y:S01]  /*3960*/  VIADD R68, R53, UR9 ;  /* 0x0000000935447c36 */ /* 0x000fe20008000000 */
[----:B------:R-:W-:Y:S01]  /*3970*/  LEA.HI.X.SX32 R215, R26, R55, 0x1, P2 ;  /* 0x000000371ad77211 */ /* 0x000fe200010f0eff */
[----:B------:R-:W-:Y:S01]  /*3980*/  IMAD R26, R48, 0x4, R46 ;  /* 0x00000004301a7824 */ /* 0x000fe200078e022e */
[----:B------:R-:W-:-:S02]  /*3990*/  LEA R210, P4, R28, R147, 0x1 ;  /* 0x000000931cd27211 */ /* 0x000fc400078808ff */
[-C--:B------:R-:W-:Y:S01]  /*39a0*/  LEA.HI.X.SX32 R213, R27, R55.reuse, 0x1, P3 ;  /* 0x000000371bd57211 */ /* 0x080fe200018f0eff */
[----:B------:R-:W-:Y:S01]  /*39b0*/  IMAD R27, R48, 0x4, R26 ;  /* 0x00000004301b7824 */ /* 0x000fe200078e021a */
[----:B------:R-:W-:Y:S02]  /*39c0*/  LEA.HI.X.SX32 R211, R28, R55, 0x1, P4 ;  /* 0x000000371cd37211 */ /* 0x000fe400020f0eff */
[CC--:B------:R-:W-:Y:S01]  /*39d0*/  LEA R208, P2, R29.reuse, R147.reuse, 0x1 ;  /* 0x000000931dd07211 */ /* 0x0c0fe200078408ff */
[----:B------:R-:W-:Y:S01]  /*39e0*/  IMAD R28, R48, 0x4, R27 ;  /* 0x00000004301c7824 */ /* 0x000fe200078e021b */
[----:B------:R-:W-:Y:S02]  /*39f0*/  LEA R206, P3, R30, R147, 0x1 ;  /* 0x000000931ece7211 */ /* 0x000fe400078608ff */
[----:B------:R-:W-:Y:S01]  /*3a00*/  LEA.HI.X.SX32 R209, R29, R55, 0x1, P2 ;  /* 0x000000371dd17211 */ /* 0x000fe200010f0eff */
[----:B------:R-:W-:Y:S01]  /*3a10*/  IMAD R29, R48, 0x4, R28 ;  /* 0x00000004301d7824 */ /* 0x000fe200078e021c */
[----:B------:R-:W-:-:S02]  /*3a20*/  LEA R204, P4, R31, R147, 0x1 ;  /* 0x000000931fcc7211 */ /* 0x000fc400078808ff */
[----:B------:R-:W-:Y:S01]  /*3a30*/  LEA.HI.X.SX32 R207, R30, R55, 0x1, P3 ;  /* 0x000000371ecf7211 */ /* 0x000fe200018f0eff */
[C---:B------:R-:W-:Y:S01]  /*3a40*/  IMAD R30, R48.reuse, 0x4, R29 ;  /* 0x00000004301e7824 */ /* 0x040fe200078e021d */
[----:B------:R-:W-:Y:S02]  /*3a50*/  LEA R200, P3, R33, R147, 0x1 ;  /* 0x0000009321c87211 */ /* 0x000fe400078608ff */
[----:B------:R-:W-:Y:S01]  /*3a60*/  LEA.HI.X.SX32 R205, R31, R55, 0x1, P4 ;  /* 0x000000371fcd7211 */ /* 0x000fe200020f0eff */
[----:B------:R-:W-:Y:S01]  /*3a70*/  IMAD R31, R48, 0x4, R30 ;  /* 0x00000004301f7824 */ /* 0x000fe200078e021e */
[----:B------:R-:W-:Y:S02]  /*3a80*/  LEA R198, P4, R34, R147, 0x1 ;  /* 0x0000009322c67211 */ /* 0x000fe400078808ff */
[----:B------:R-:W-:Y:S02]  /*3a90*/  LEA.HI.X.SX32 R201, R33, R55, 0x1, P3 ;  /* 0x0000003721c97211 */ /* 0x000fe400018f0eff */
[----:B------:R-:W-:-:S02]  /*3aa0*/  LEA R194, P3, R25, R147, 0x1 ;  /* 0x0000009319c27211 */ /* 0x000fc400078608ff */
[----:B------:R-:W-:Y:S02]  /*3ab0*/  LEA R202, P2, R32, R147, 0x1 ;  /* 0x0000009320ca7211 */ /* 0x000fe400078408ff */
[----:B------:R-:W-:Y:S02]  /*3ac0*/  LEA.HI.X.SX32 R199, R34, R55, 0x1, P4 ;  /* 0x0000003722c77211 */ /* 0x000fe400020f0eff */
[----:B------:R-:W-:Y:S02]  /*3ad0*/  LEA R192, P4, R24, R147, 0x1 ;  /* 0x0000009318c07211 */ /* 0x000fe400078808ff */
[-C--:B------:R-:W-:Y:S01]  /*3ae0*/  LEA.HI.X.SX32 R195, R25, R55.reuse, 0x1, P3 ;  /* 0x0000003719c37211 */ /* 0x080fe200018f0eff */
[----:B------:R-:W-:Y:S01]  /*3af0*/  IMAD R25, R48, 0x4, R31 ;  /* 0x0000000430197824 */ /* 0x000fe200078e021f */
[----:B------:R-:W-:Y:S02]  /*3b00*/  LEA.HI.X.SX32 R203, R32, R55, 0x1, P2 ;  /* 0x0000003720cb7211 */ /* 0x000fe400010f0eff */
[----:B------:R-:W-:-:S02]  /*3b10*/  LEA R196, P2, R35, R147, 0x1 ;  /* 0x0000009323c47211 */ /* 0x000fc400078408ff */
[----:B------:R-:W-:Y:S01]  /*3b20*/  LEA.HI.X.SX32 R193, R24, R55, 0x1, P4 ;  /* 0x0000003718c17211 */ /* 0x000fe200020f0eff */
[----:B------:R-:W-:Y:S01]  /*3b30*/  IMAD R24, R48, 0x4, R25 ;  /* 0x0000000430187824 */ /* 0x000fe200078e0219 */
[----:B------:R-:W-:Y:S02]  /*3b40*/  LEA R188, P3, R26, R147, 0x1 ;  /* 0x000000931abc7211 */ /* 0x000fe400078608ff */
[----:B------:R-:W-:Y:S02]  /*3b50*/  LEA.HI.X.SX32 R197, R35, R55, 0x1, P2 ;  /* 0x0000003723c57211 */ /* 0x000fe400010f0eff */
[-C--:B------:R-:W-:Y:S02]  /*3b60*/  LEA R190, P2, R46, R147.reuse, 0x1 ;  /* 0x000000932ebe7211 */ /* 0x080fe400078408ff */
[----:B------:R-:W-:Y:S02]  /*3b70*/  LEA R186, P4, R27, R147, 0x1 ;  /* 0x000000931bba7211 */ /* 0x000fe400078808ff */
[----:B------:R-:W-:-:S02]  /*3b80*/  LEA.HI.X.SX32 R189, R26, R55, 0x1, P3 ;  /* 0x000000371abd7211 */ /* 0x000fc400018f0eff */
[----:B------:R-:W-:Y:S02]  /*3b90*/  LEA R26, R48, R24, 0x2 ;  /* 0x00000018301a7211 */ /* 0x000fe400078e10ff */
[-C--:B------:R-:W-:Y:S02]  /*3ba0*/  LEA.HI.X.SX32 R191, R46, R55.reuse, 0x1, P2 ;  /* 0x000000372ebf7211 */ /* 0x080fe400010f0eff */
[----:B------:R-:W-:Y:S01]  /*3bb0*/  LEA.HI.X.SX32 R187, R27, R55, 0x1, P4 ;  /* 0x000000371bbb7211 */ /* 0x000fe200020f0eff */
[----:B------:R-:W-:Y:S01]  /*3bc0*/  IMAD R27, R48, 0x4, R26 ;  /* 0x00000004301b7824 */ /* 0x000fe200078e021a */
[-C--:B------:R-:W-:Y:S02]  /*3bd0*/  LEA R184, P2, R28, R147.reuse, 0x1 ;  /* 0x000000931cb87211 */ /* 0x080fe400078408ff */
[----:B------:R-:W-:Y:S02]  /*3be0*/  LEA R180, P4, R30, R147, 0x1 ;  /* 0x000000931eb47211 */ /* 0x000fe400078808ff */
[-C--:B------:R-:W-:Y:S01]  /*3bf0*/  LEA.HI.X.SX32 R185, R28, R55.reuse, 0x1, P2 ;  /* 0x000000371cb97211 */ /* 0x080fe200010f0eff */
[----:B------:R-:W-:Y:S01]  /*3c00*/  IMAD R28, R48, 0x4, R27 ;  /* 0x00000004301c7824 */ /* 0x000fe200078e021b */
[----:B------:R-:W-:-:S02]  /*3c10*/  LEA.HI.X.SX32 R181, R30, R55, 0x1, P4 ;  /* 0x000000371eb57211 */ /* 0x000fc400020f0eff */
[CC--:B------:R-:W-:Y:S02]  /*3c20*/  LEA R174, P4, R24.reuse, R147.reuse, 0x1 ;  /* 0x0000009318ae7211 */ /* 0x0c0fe400078808ff */
[C---:B------:R-:W-:Y:S02]  /*3c30*/  LEA R182, P3, R29.reuse, R147, 0x1 ;  /* 0x000000931db67211 */ /* 0x040fe400078608ff */
[----:B------:R-:W-:Y:S02]  /*3c40*/  LEA.HI.X.SX32 R175, R24, R55, 0x1, P4 ;  /* 0x0000003718af7211 */ /* 0x000fe400020f0eff */
[----:B0-----:R-:W-:Y:S02]  /*3c50*/  FMNMX3 R136, R136, -INF , R51, !PT ;  /* 0xff80000088887876 */ /* 0x001fe40007800033 */
[----:B------:R-:W-:Y:S02]  /*3c60*/  LEA R162, P4, R28, R147, 0x1 ;  /* 0x000000931ca27211 */ /* 0x000fe400078808ff */
[-C--:B------:R-:W-:Y:S01]  /*3c70*/  LEA.HI.X.SX32 R183, R29, R55.reuse, 0x1, P3 ;  /* 0x000000371db77211 */ /* 0x080fe200018f0eff */
[----:B------:R-:W-:Y:S01]  /*3c80*/  IMAD R29, R48, 0x4, R28 ;  /* 0x00000004301d7824 */ /* 0x000fe200078e021c */
[----:B------:R-:W-:Y:S01]  /*3c90*/  LEA.HI.X.SX32 R163, R28, R55, 0x1, P4 ;  /* 0x000000371ca37211 */ /* 0x000fe200020f0eff */
[----:B------:R-:W-:Y:S01]  /*3ca0*/  FADD R28, -R136, -INF ;  /* 0xff800000881c7421 */ /* 0x000fe20000000100 */
[----:B------:R-:W-:-:S02]  /*3cb0*/  LEA R176, P3, R25, R147, 0x1 ;  /* 0x0000009319b07211 */ /* 0x000fc400078608ff */
[----:B------:R-:W-:Y:S01]  /*3cc0*/  LEA R178, P2, R31, R147, 0x1 ;  /* 0x000000931fb27211 */ /* 0x000fe200078408ff */
[----:B------:R-:W-:Y:S01]  /*3cd0*/  FMUL R28, R28, 1.4426950216293334961 ;  /* 0x3fb8aa3b1c1c7820 */ /* 0x000fe20000400000 */
[-C--:B------:R-:W-:Y:S01]  /*3ce0*/  LEA.HI.X.SX32 R177, R25, R55.reuse, 0x1, P3 ;  /* 0x0000003719b17211 */ /* 0x080fe200018f0eff */
[----:B------:R-:W-:Y:S01]  /*3cf0*/  IMAD R25, R48, 0x4, R29 ;  /* 0x0000000430197824 */ /* 0x000fe200078e021d */
[----:B------:R-:W-:Y:S01]  /*3d00*/  LEA.HI.X.SX32 R179, R31, R55, 0x1, P2 ;  /* 0x000000371fb37211 */ /* 0x000fe200010f0eff */
[----:B------:R-:W3:Y:S01]  /*3d10*/  MUFU.EX2 R77, R28 ;  /* 0x0000001c004d7308 */ /* 0x000ee20000000800 */
[-C--:B------:R-:W-:Y:S01]  /*3d20*/  LEA R166, P2, R26, R147.reuse, 0x1 ;  /* 0x000000931aa67211 */ /* 0x080fe200078408ff */
[----:B------:R-:W-:Y:S01]  /*3d30*/  IMAD R24, R48, 0x4, R25 ;  /* 0x0000000430187824 */ /* 0x000fe200078e0219 */
[C---:B------:R-:W-:Y:S02]  /*3d40*/  LEA R164, P3, R27.reuse, R147, 0x1 ;  /* 0x000000931ba47211 */ /* 0x040fe400078608ff */
[-C--:B------:R-:W-:Y:S01]  /*3d50*/  LEA.HI.X.SX32 R167, R26, R55.reuse, 0x1, P2 ;  /* 0x000000371aa77211 */ /* 0x080fe200010f0eff */
[----:B------:R-:W-:Y:S01]  /*3d60*/  IMAD R26, R48, 0x4, R24 ;  /* 0x00000004301a7824 */ /* 0x000fe200078e0218 */
[----:B------:R-:W-:-:S02]  /*3d70*/  LEA.HI.X.SX32 R165, R27, R55, 0x1, P3 ;  /* 0x000000371ba57211 */ /* 0x000fc400018f0eff */
[-C--:B------:R-:W-:Y:S01]  /*3d80*/  LEA R158, P3, R25, R147.reuse, 0x1 ;  /* 0x00000093199e7211 */ /* 0x080fe200078608ff */
[----:B------:R-:W-:Y:S01]  /*3d90*/  IMAD R27, R48, 0x4, R26 ;  /* 0x00000004301b7824 */ /* 0x000fe200078e021a */
[-C--:B------:R-:W-:Y:S02]  /*3da0*/  LEA R160, P2, R29, R147.reuse, 0x1 ;  /* 0x000000931da07211 */ /* 0x080fe400078408ff */
[----:B------:R-:W-:Y:S02]  /*3db0*/  LEA R156, P4, R24, R147, 0x1 ;  /* 0x00000093189c7211 */ /* 0x000fe400078808ff */
[-C--:B------:R-:W-:Y:S01]  /*3dc0*/  LEA.HI.X.SX32 R159, R25, R55.reuse, 0x1, P3 ;  /* 0x00000037199f7211 */ /* 0x080fe200018f0eff */
[----:B------:R-:W-:Y:S01]  /*3dd0*/  IMAD R25, R48, 0x4, R27 ;  /* 0x0000000430197824 */ /* 0x000fe200078e021b */
[----:B---3--:R-:W-:Y:S01]  /*3de0*/  STSM.16.M88 [R68+0x8000], R77 ;  /* 0x0080004d44007844 */ /* 0x008fe20000000000 */
[----:B------:R-:W-:Y:S02]  /*3df0*/  PRMT R35, RZ, 0x7610, R35 ;  /* 0x00007610ff237816 */ /* 0x000fe40000000023 */
[-C--:B------:R-:W-:Y:S01]  /*3e00*/  LEA.HI.X.SX32 R161, R29, R55.reuse, 0x1, P2 ;  /* 0x000000371da17211 */ /* 0x080fe200010f0eff */
[----:B------:R-:W-:Y:S01]  /*3e10*/  BAR.SYNC.DEFER_BLOCKING 0x0 ;  /* 0x0000000000007b1d */ /* 0x000fe20000010000 */
[----:B------:R-:W-:Y:S01]  /*3e20*/  LEA.HI.X.SX32 R157, R24, R55, 0x1, P4 ;  /* 0x00000037189d7211 */ /* 0x000fe200020f0eff */
[----:B------:R-:W-:Y:S01]  /*3e30*/  IMAD R24, R48, 0x4, R25 ;  /* 0x0000000430187824 */ /* 0x000fe200078e0219 */
[----:B------:R-:W-:-:S02]  /*3e40*/  LEA R154, P2, R26, R147, 0x1 ;  /* 0x000000931a9a7211 */ /* 0x000fc400078408ff */
[C---:B------:R-:W-:Y:S02]  /*3e50*/  LEA R152, P3, R27.reuse, R147, 0x1 ;  /* 0x000000931b987211 */ /* 0x040fe400078608ff */
[-C--:B------:R-:W-:Y:S01]  /*3e60*/  LEA.HI.X.SX32 R155, R26, R55.reuse, 0x1, P2 ;  /* 0x000000371a9b7211 */ /* 0x080fe200010f0eff */
[----:B------:R-:W-:Y:S01]  /*3e70*/  IMAD R26, R48, 0x4, R24 ;  /* 0x00000004301a7824 */ /* 0x000fe200078e0218 */
[----:B------:R-:W-:Y:S02]  /*3e80*/  LEA.HI.X.SX32 R153, R27, R55, 0x1, P3 ;  /* 0x000000371b997211 */ /* 0x000fe400018f0eff */
[-C--:B------:R-:W-:Y:S02]  /*3e90*/  LEA R150, P2, R25, R147.reuse, 0x1 ;  /* 0x0000009319967211 */ /* 0x080fe400078408ff */
[-C--:B------:R-:W-:Y:S02]  /*3ea0*/  LEA R148, P3, R24, R147.reuse, 0x1 ;  /* 0x0000009318947211 */ /* 0x080fe400078608ff */
[----:B------:R-:W-:-:S02]  /*3eb0*/  LEA R146, P4, R26, R147, 0x1 ;  /* 0x000000931a927211 */ /* 0x000fc400078808ff */
[----:B------:R-:W-:Y:S02]  /*3ec0*/  PRMT R75, RZ, 0x7610, R75 ;  /* 0x00007610ff4b7816 */ /* 0x000fe4000000004b */
[----:B------:R-:W-:Y:S02]  /*3ed0*/  PRMT R63, RZ, 0x7610, R63 ;  /* 0x00007610ff3f7816 */ /* 0x000fe4000000003f */
[----:B------:R-:W-:Y:S02]  /*3ee0*/  PRMT R57, RZ, 0x7610, R57 ;  /* 0x00007610ff397816 */ /* 0x000fe40000000039 */
[----:B------:R-:W-:Y:S01]  /*3ef0*/  PRMT R59, RZ, 0x7610, R59 ;  /* 0x00007610ff3b7816 */ /* 0x000fe2000000003b */
[----:B------:R-:W2:Y:S01]  /*3f00*/  @P0 LDG.E.U16 R65, desc[UR16][R206.64] ;  /* 0x00000010ce410981 */ /* 0x000ea2000c1e1500 */
[----:B------:R-:W-:Y:S02]  /*3f10*/  PRMT R53, RZ, 0x7610, R53 ;  /* 0x00007610ff357816 */ /* 0x000fe40000000035 */
[----:B------:R-:W-:Y:S01]  /*3f20*/  PRMT R33, RZ, 0x7610, R33 ;  /* 0x00007610ff217816 */ /* 0x000fe20000000021 */
[----:B------:R-:W3:Y:S01]  /*3f30*/  @P0 LDG.E.U16 R67, desc[UR16][R214.64] ;  /* 0x00000010d6430981 */ /* 0x000ee2000c1e1500 */
[----:B------:R-:W-:-:S02]  /*3f40*/  PRMT R60, RZ, 0x7610, R60 ;  /* 0x00007610ff3c7816 */ /* 0x000fc4000000003c */
[----:B------:R-:W-:Y:S01]  /*3f50*/  PRMT R64, RZ, 0x7610, R64 ;  /* 0x00007610ff407816 */ /* 0x000fe20000000040 */
[----:B------:R-:W4:Y:S01]  /*3f60*/  @P0 LDG.E.U16 R61, desc[UR16][R202.64] ;  /* 0x00000010ca3d0981 */ /* 0x000f22000c1e1500 */
[----:B------:R-:W-:-:S03]  /*3f70*/  PRMT R46, RZ, 0x7610, R46 ;  /* 0x00007610ff2e7816 */ /* 0x000fc6000000002e */
[----:B------:R-:W5:Y:S01]  /*3f80*/  @P0 LDG.E.U16 R35, desc[UR16][R182.64] ;  /* 0x00000010b6230981 */ /* 0x000f62000c1e1500 */
[----:B------:R-:W-:Y:S02]  /*3f90*/  PRMT R27, RZ, 0x7610, R27 ;  /* 0x00007610ff1b7816 */ /* 0x000fe4000000001b */
[-C--:B------:R-:W-:Y:S01]  /*3fa0*/  LEA.HI.X.SX32 R151, R25, R55.reuse, 0x1, P2 ;  /* 0x0000003719977211 */ /* 0x080fe200010f0eff */
[----:B------:R-:W2:Y:S01]  /*3fb0*/  @P0 LDG.E.U16 R75, desc[UR16][R210.64] ;  /* 0x00000010d24b0981 */ /* 0x000ea2000c1e1500 */
[-C--:B------:R-:W-:Y:S02]  /*3fc0*/  LEA.HI.X.SX32 R149, R24, R55.reuse, 0x1, P3 ;  /* 0x0000003718957211 */ /* 0x080fe400018f0eff */
[----:B------:R-:W-:Y:S01]  /*3fd0*/  LEA.HI.X.SX32 R147, R26, R55, 0x1, P4 ;  /* 0x000000371a937211 */ /* 0x000fe200020f0eff */
[----:B------:R-:W2:Y:S01]  /*3fe0*/  @P0 LDG.E.U16 R27, desc[UR16][R164.64] ;  /* 0x00000010a41b0981 */ /* 0x000ea2000c1e1500 */
[----:B------:R-:W-:Y:S02]  /*3ff0*/  PRMT R55, RZ, 0x7610, R55 ;  /* 0x00007610ff377816 */ /* 0x000fe40000000037 */
[----:B------:R-:W-:Y:S01]  /*4000*/  PRMT R29, RZ, 0x7610, R29 ;  /* 0x00007610ff1d7816 */ /* 0x000fe2000000001d */
[----:B------:R-:W2:Y:S01]  /*4010*/  @P0 LDG.E.U16 R63, desc[UR16][R198.64] ;  /* 0x00000010c63f0981 */ /* 0x000ea2000c1e1500 */
[----:B------:R-:W-:-:S02]  /*4020*/  PRMT R51, RZ, 0x7610, R51 ;  /* 0x00007610ff337816 */ /* 0x000fc40000000033 */
[----:B------:R-:W-:Y:S01]  /*4030*/  PRMT R31, RZ, 0x7610, R31 ;  /* 0x00007610ff1f7816 */ /* 0x000fe2000000001f */
[----:B------:R-:W2:Y:S01]  /*4040*/  @P0 LDG.E.U16 R57, desc[UR16][R194.64] ;  /* 0x00000010c2390981 */ /* 0x000ea2000c1e1500 */
[----:B------:R-:W-:-:S03]  /*4050*/  PRMT R25, RZ, 0x7610, R25 ;  /* 0x00007610ff197816 */ /* 0x000fc60000000019 */
[----:B------:R-:W2:Y:S01]  /*4060*/  @P0 LDG.E.U16 R59, desc[UR16][R190.64] ;  /* 0x00000010be3b0981 */ /* 0x000ea2000c1e1500 */
[----:B------:R-:W-:-:S03]  /*4070*/  PRMT R28, RZ, 0x7610, R28 ;  /* 0x00007610ff1c7816 */ /* 0x000fc6000000001c */
[----:B------:R-:W2:Y:S04]  /*4080*/  @P0 LDG.E.U16 R55, desc[UR16][R186.64] ;  /* 0x00000010ba370981 */ /* 0x000ea8000c1e1500 */
[----:B------:R-:W2:Y:S04]  /*4090*/  @P0 LDG.E.U16 R53, desc[UR16][R178.64] ;  /* 0x00000010b2350981 */ /* 0x000ea8000c1e1500 */
[----:B------:R-:W2:Y:S04]  /*40a0*/  @P0 LDG.E.U16 R29, desc[UR16][R174.64] ;  /* 0x00000010ae1d0981 */ /* 0x000ea8000c1e1500 */
[----:B------:R-:W2:Y:S04]  /*40b0*/  @P0 LDG.E.U16 R51, desc[UR16][R160.64] ;  /* 0x00000010a0330981 */ /* 0x000ea8000c1e1500 */
[----:B------:R-:W2:Y:S04]  /*40c0*/  @P0 LDG.E.U16 R31, desc[UR16][R156.64] ;  /* 0x000000109c1f0981 */ /* 0x000ea8000c1e1500 */
[----:B------:R-:W2:Y:S04]  /*40d0*/  @P0 LDG.E.U16 R33, desc[UR16][R152.64] ;  /* 0x0000001098210981 */ /* 0x000ea8000c1e1500 */
[----:B------:R-:W2:Y:S04]  /*40e0*/  @P0 LDG.E.U16 R25, desc[UR16][R148.64] ;  /* 0x0000001094190981 */ /* 0x000ea8000c1e1500 */
[----:B------:R-:W2:Y:S04]  /*40f0*/  @P0 LDG.E.U16 R60, desc[UR16][R212.64] ;  /* 0x00000010d43c0981 */ /* 0x000ea8000c1e1500 */
[----:B------:R-:W2:Y:S01]  /*4100*/  @P0 LDG.E.U16 R28, desc[UR16][R192.64] ;  /* 0x00000010c01c0981 */ /* 0x000ea2000c1e1500 */
[----:B------:R-:W-:-:S02]  /*4110*/  PRMT R56, RZ, 0x7610, R56 ;  /* 0x00007610ff387816 */ /* 0x000fc40000000038 */
[----:B------:R-:W-:Y:S01]  /*4120*/  PRMT R62, RZ, 0x7610, R62 ;  /* 0x00007610ff3e7816 */ /* 0x000fe2000000003e */
[----:B------:R-:W2:Y:S01]  /*4130*/  @P0 LDG.E.U16 R64, desc[UR16][R208.64] ;  /* 0x00000010d0400981 */ /* 0x000ea2000c1e1500 */
        /* <DEDUP_REMOVED lines=8> */
[----:B------:R-:W3:Y:S01]  /*41c0*/  @P0 LDG.E.U16 R62, desc[UR16][R196.64] ;  /* 0x00000010c43e0981 */ /* 0x000ee2000c1e1500 */
[----:B------:R-:W-:Y:S02]  /*41d0*/  PRMT R24, RZ, 0x7610, R24 ;  /* 0x00007610ff187816 */ /* 0x000fe40000000018 */
[----:B------:R-:W-:Y:S01]  /*41e0*/  PRMT R50, RZ, 0x7610, R50 ;  /* 0x00007610ff327816 */ /* 0x000fe20000000032 */
[----:B------:R-:W3:Y:S01]  /*41f0*/  @P0 LDG.E.U16 R52, desc[UR16][R188.64] ;  /* 0x00000010bc340981 */ /* 0x000ee2000c1e1500 */
[----:B------:R-:W-:Y:S02]  /*4200*/  PRMT R32, RZ, 0x7610, R32 ;  /* 0x00007610ff207816 */ /* 0x000fe40000000020 */
[----:B------:R-:W-:Y:S01]  /*4210*/  PRMT R26, RZ, 0x7610, R26 ;  /* 0x00007610ff1a7816 */ /* 0x000fe2000000001a */
[----:B------:R-:W3:Y:S04]  /*4220*/  @P0 LDG.E.U16 R58, desc[UR16][R184.64] ;  /* 0x00000010b83a0981 */ /* 0x000ee8000c1e1500 */
[----:B------:R-:W3:Y:S04]  /*4230*/  @P0 LDG.E.U16 R34, desc[UR16][R180.64] ;  /* 0x00000010b4220981 */ /* 0x000ee8000c1e1500 */
[----:B------:R-:W3:Y:S04]  /*4240*/  @P0 LDG.E.U16 R48, desc[UR16][R176.64] ;  /* 0x00000010b0300981 */ /* 0x000ee8000c1e1500 */
[----:B------:R-:W4:Y:S04]  /*4250*/  @P0 LDG.E.U16 R54, desc[UR16][R166.64] ;  /* 0x00000010a6360981 */ /* 0x000f28000c1e1500 */
[----:B------:R-:W4:Y:S04]  /*4260*/  @P0 LDG.E.U16 R30, desc[UR16][R162.64] ;  /* 0x00000010a21e0981 */ /* 0x000f28000c1e1500 */
[----:B------:R-:W5:Y:S04]  /*4270*/  @P0 LDG.E.U16 R24, desc[UR16][R158.64] ;  /* 0x000000109e180981 */ /* 0x000f68000c1e1500 */
[----:B------:R-:W5:Y:S04]  /*4280*/  @P0 LDG.E.U16 R50, desc[UR16][R154.64] ;  /* 0x000000109a320981 */ /* 0x000f68000c1e1500 */
[----:B------:R-:W5:Y:S04]  /*4290*/  @P0 LDG.E.U16 R32, desc[UR16][R150.64] ;  /* 0x0000001096200981 */ /* 0x000f68000c1e1500 */
[----:B------:R-:W5:Y:S01]  /*42a0*/  @P0 LDG.E.U16 R26, desc[UR16][R146.64] ;  /* 0x00000010921a0981 */ /* 0x000f62000c1e1500 */
[----:B------:R-:W-:-:S04]  /*42b0*/  FADD R49, R49, -R136 ;  /* 0x8000008831317221 */ /* 0x000fc80000000000 */
[----:B------:R-:W-:Y:S01]  /*42c0*/  FMUL R66, R49, 1.4426950216293334961 ;  /* 0x3fb8aa3b31427820 */ /* 0x000fe20000400000 */
        /* <DEDUP_REMOVED lines=8> */
[--C-:B------:R-:W-:Y:S01]  /*4350*/  FADD R49, R41, -R136.reuse ;  /* 0x8000008829317221 */ /* 0x100fe20000000000 */
[----:B------:R0:W-:Y:S03]  /*4360*/  MUFU.EX2 R38, R66 ;  /* 0x0000004200267308 */ /* 0x0001e60000000800 */
[----:B0-----:R-:W-:Y:S01]  /*4370*/  FMUL R66, R49, 1.4426950216293334961 ;  /* 0x3fb8aa3b31427820 */ /* 0x001fe20000400000 */
[----:B------:R-:W-:-:S04]  /*4380*/  FADD R49, R42, -R136 ;  /* 0x800000882a317221 */ /* 0x000fc80000000000 */
[----:B------:R0:W-:Y:S02]  /*4390*/  MUFU.EX2 R39, R76 ;  /* 0x0000004c00277308 */ /* 0x0001e40000000800 */
[----:B0-----:R-:W-:Y:S01]  /*43a0*/  FMUL R76, R49, 1.4426950216293334961 ;  /* 0x3fb8aa3b314c7820 */ /* 0x001fe20000400000 */
[----:B------:R-:W-:-:S05]  /*43b0*/  FADD R49, R47, -R136 ;  /* 0x800000882f317221 */ /* 0x000fca0000000000 */
[----:B------:R0:W-:Y:S02]  /*43c0*/  MUFU.EX2 R40, R137 ;  /* 0x0000008900287308 */ /* 0x0001e40000000800 */
[----:B0-----:R-:W-:Y:S01]  /*43d0*/  FMUL R137, R49, 1.4426950216293334961 ;  /* 0x3fb8aa3b31897820 */ /* 0x001fe20000400000 */
[----:B------:R-:W-:-:S05]  /*43e0*/  FADD R49, R37, -R136 ;  /* 0x8000008825317221 */ /* 0x000fca0000000000 */
[----:B------:R0:W-:Y:S01]  /*43f0*/  MUFU.EX2 R36, R138 ;  /* 0x0000008a00247308 */ /* 0x0001e20000000800 */
[--C-:B------:R-:W-:Y:S01]  /*4400*/  FADD R43, R43, -R136.reuse ;  /* 0x800000882b2b7221 */ /* 0x100fe20000000000 */
[----:B0-----:R-:W-:Y:S01]  /*4410*/  FMUL R138, R49, 1.4426950216293334961 ;  /* 0x3fb8aa3b318a7820 */ /* 0x001fe20000400000 */
[----:B------:R-:W-:-:S05]  /*4420*/  FADD R49, R44, -R136 ;  /* 0x800000882c317221 */ /* 0x000fca0000000000 */
[----:B------:R0:W-:Y:S01]  /*4430*/  MUFU.EX2 R41, R139 ;  /* 0x0000008b00297308 */ /* 0x0001e20000000800 */
[----:B------:R-:W-:Y:S01]  /*4440*/  FMUL R43, R43, 1.4426950216293334961 ;  /* 0x3fb8aa3b2b2b7820 */ /* 0x000fe20000400000 */
[----:B0-----:R-:W-:Y:S01]  /*4450*/  FMUL R139, R49, 1.4426950216293334961 ;  /* 0x3fb8aa3b318b7820 */ /* 0x001fe20000400000 */
[----:B------:R-:W-:-:S05]  /*4460*/  FADD R49, R12, -R136 ;  /* 0x800000880c317221 */ /* 0x000fca0000000000 */
[----:B------:R0:W-:Y:S02]  /*4470*/  MUFU.EX2 R42, R66 ;  /* 0x00000042002a7308 */ /* 0x0001e40000000800 */
[----:B0-----:R-:W-:Y:S01]  /*4480*/  FMUL R66, R49, 1.4426950216293334961 ;  /* 0x3fb8aa3b31427820 */ /* 0x001fe20000400000 */
[----:B------:R-:W-:-:S05]  /*4490*/  FADD R49, R45, -R136 ;  /* 0x800000882d317221 */ /* 0x000fca0000000000 */
[----:B------:R-:W0:Y:S08]  /*44a0*/  MUFU.EX2 R43, R43 ;  /* 0x0000002b002b7308 */ /* 0x000e300000000800 */
[----:B------:R1:W0:Y:S02]  /*44b0*/  MUFU.EX2 R47, R76 ;  /* 0x0000004c002f7308 */ /* 0x0002240000000800 */
[----:B-1----:R-:W-:Y:S01]  /*44c0*/  FMUL R76, R49, 1.4426950216293334961 ;  /* 0x3fb8aa3b314c7820 */ /* 0x002fe20000400000 */
[----:B------:R-:W-:-:S05]  /*44d0*/  FADD R49, R16, -R136 ;  /* 0x8000008810317221 */ /* 0x000fca0000000000 */
[----:B------:R1:W0:Y:S02]  /*44e0*/  MUFU.EX2 R37, R137 ;  /* 0x0000008900257308 */ /* 0x0002240000000800 */
[----:B-1----:R-:W-:Y:S01]  /*44f0*/  FMUL R137, R49, 1.4426950216293334961 ;  /* 0x3fb8aa3b31897820 */ /* 0x002fe20000400000 */
[----:B------:R-:W-:-:S05]  /*4500*/  FADD R49, R17, -R136 ;  /* 0x8000008811317221 */ /* 0x000fca0000000000 */
[----:B------:R1:W0:Y:S01]  /*4510*/  MUFU.EX2 R44, R138 ;  /* 0x0000008a002c7308 */ /* 0x0002220000000800 */
[C---:B------:R-:W-:Y:S01]  /*4520*/  LOP3.LUT R168, R0.reuse, 0xff, RZ, 0xc0, !PT ;  /* 0x000000ff00a87812 */ /* 0x040fe200078ec0ff */
[--C-:B------:R-:W-:Y:S01]  /*4530*/  FADD R3, R3, -R136.reuse ;  /* 0x8000008803037221 */ /* 0x100fe20000000000 */
[----:B------:R-:W-:Y:S01]  /*4540*/  LOP3.LUT R169, R0, 0xc0, RZ, 0xc0, !PT ;  /* 0x000000c000a97812 */ /* 0x000fe200078ec0ff */
[----:B-1----:R-:W-:Y:S01]  /*4550*/  FMUL R138, R49, 1.4426950216293334961 ;  /* 0x3fb8aa3b318a7820 */ /* 0x002fe20000400000 */
[----:B------:R-:W-:-:S03]  /*4560*/  FADD R49, R15, -R136 ;  /* 0x800000880f317221 */ /* 0x000fc60000000000 */
[----:B------:R1:W0:Y:S01]  /*4570*/  MUFU.EX2 R12, R139 ;  /* 0x0000008b000c7308 */ /* 0x0002220000000800 */
[----:B------:R-:W-:Y:S01]  /*4580*/  IMAD.SHL.U32 R168, R168, 0x2, RZ ;  /* 0x00000002a8a87824 */ /* 0x000fe200078e00ff */
[----:B------:R-:W-:-:S06]  /*4590*/  SHF.R.U32.HI R169, RZ, 0x2, R169 ;  /* 0x00000002ffa97819 */ /* 0x000fcc00000116a9 */
[----:B------:R0:W-:Y:S01]  /*45a0*/  MUFU.EX2 R16, R76 ;  /* 0x0000004c00107308 */ /* 0x0001e20000000800 */
[----:B-1----:R-:W-:Y:S01]  /*45b0*/  FMUL R139, R49, 1.4426950216293334961 ;  /* 0x3fb8aa3b318b7820 */ /* 0x002fe20000400000 */
[----:B------:R-:W-:Y:S01]  /*45c0*/  FADD R49, R18, -R136 ;  /* 0x8000008812317221 */ /* 0x000fe20000000000 */
[----:B0-----:R-:W-:-:S05]  /*45d0*/  FADD R76, R43, R38 ;  /* 0x000000262b4c7221 */ /* 0x001fca0000000000 */
[----:B------:R0:W-:Y:S08]  /*45e0*/  MUFU.EX2 R17, R137 ;  /* 0x0000008900117308 */ /* 0x0001f00000000800 */
[----:B------:R1:W-:Y:S01]  /*45f0*/  MUFU.EX2 R18, R139 ;  /* 0x0000008b00127308 */ /* 0x0003e20000000800 */
[----:B0-----:R-:W-:Y:S01]  /*4600*/  FMUL R137, R3, 1.4426950216293334961 ;  /* 0x3fb8aa3b03897820 */ /* 0x001fe20000400000 */
[----:B------:R-:W-:Y:S01]  /*4610*/  LOP3.LUT R3, R22, 0x1f0, RZ, 0xc0, !PT ;  /* 0x000001f016037812 */ /* 0x000fe200078ec0ff */
[----:B-1----:R-:W-:Y:S01]  /*4620*/  FADD R139, R39, R76 ;  /* 0x0000004c278b7221 */ /* 0x002fe20000000000 */
[----:B------:R-:W-:-:S03]  /*4630*/  LOP3.LUT R76, R168, R169, RZ, 0x3c, !PT ;  /* 0x000000a9a84c7212 */ /* 0x000fc600078e3cff */
[----:B------:R-:W-:Y:S02]  /*4640*/  FADD R169, R40, R139 ;  /* 0x0000008b28a97221 */ /* 0x000fe40000000000 */
[----:B------:R-:W0:Y:S01]  /*4650*/  LDSM.16.M88 R139, [R3+UR9+0x8000] ;  /* 0x00800009038b783b */ /* 0x000e220008000000 */
[----:B------:R-:W-:Y:S01]  /*4660*/  FADD R10, R10, -R136 ;  /* 0x800000880a0a7221 */ /* 0x000fe20000000000 */
[----:B------:R-:W-:Y:S01]  /*4670*/  BAR.SYNC.DEFER_BLOCKING 0x0 ;  /* 0x0000000000007b1d */ /* 0x000fe20000010000 */
[----:B------:R-:W-:-:S05]  /*4680*/  FADD R168, R36, R169 ;  /* 0x000000a924a87221 */ /* 0x000fca0000000000 */
[----:B------:R1:W0:Y:S02]  /*4690*/  MUFU.EX2 R45, R66 ;  /* 0x00000042002d7308 */ /* 0x0002240000000800 */
[----:B-1----:R-:W-:Y:S01]  /*46a0*/  FMUL R66, R10, 1.4426950216293334961 ;  /* 0x3fb8aa3b0a427820 */ /* 0x002fe20000400000 */
[----:B------:R-:W-:-:S05]  /*46b0*/  FADD R10, R14, -R136 ;  /* 0x800000880e0a7221 */ /* 0x000fca0000000000 */
[----:B------:R1:W0:Y:S08]  /*46c0*/  MUFU.EX2 R15, R138 ;  /* 0x0000008a000f7308 */ /* 0x0002300000000800 */
[----:B------:R0:W-:Y:S01]  /*46d0*/  MUFU.EX2 R14, R137 ;  /* 0x00000089000e7308 */ /* 0x0001e20000000800 */
[----:B-1----:R-:W-:Y:S01]  /*46e0*/  FMUL R138, R10, 1.4426950216293334961 ;  /* 0x3fb8aa3b0a8a7820 */ /* 0x002fe20000400000 */
[----:B------:R-:W-:Y:S01]  /*46f0*/  FADD R10, R13, -R136 ;  /* 0x800000880d0a7221 */ /* 0x000fe20000000000 */
[----:B0-----:R-:W-:-:S05]  /*4700*/  FADD R137, R41, R168 ;  /* 0x000000a829897221 */ /* 0x001fca0000000000 */
[----:B------:R0:W-:Y:S01]  /*4710*/  MUFU.EX2 R13, R138 ;  /* 0x0000008a000d7308 */ /* 0x0001e20000000800 */
[----:B--2---:R1:W-:Y:S01]  /*4720*/  STS.U16 [R76+UR9+0x8800], R65 ;  /* 0x008800414c007988 */ /* 0x0043e20008000409 */
[----:B0-----:R-:W-:-:S04]  /*4730*/  FADD R138, R42, R137 ;  /* 0x000000892a8a7221 */ /* 0x001fc80000000000 */
[----:B------:R-:W-:Y:S01]  /*4740*/  FADD R138, R47, R138 ;  /* 0x0000008a2f8a7221 */ /* 0x000fe20000000000 */
[----:B------:R-:W-:-:S03]  /*4750*/  FMUL R10, R10, 1.4426950216293334961 ;  /* 0x3fb8aa3b0a0a7820 */ /* 0x000fc60000400000 */
[----:B-1----:R-:W-:Y:S01]  /*4760*/  FADD R65, R37, R138 ;  /* 0x0000008a25417221 */ /* 0x002fe20000000000 */
[----:B------:R-:W-:-:S03]  /*4770*/  FADD R5, R5, -R136 ;  /* 0x8000008805057221 */ /* 0x000fc60000000000 */
[----:B------:R-:W-:Y:S01]  /*4780*/  FADD R65, R44, R65 ;  /* 0x000000412c417221 */ /* 0x000fe20000000000 */
[----:B------:R0:W-:Y:S01]  /*4790*/  MUFU.EX2 R22, R10 ;  /* 0x0000000a00167308 */ /* 0x0001e20000000800 */
[----:B------:R-:W-:Y:S01]  /*47a0*/  FMUL R5, R5, 1.4426950216293334961 ;  /* 0x3fb8aa3b05057820 */ /* 0x000fe20000400000 */
[----:B------:R-:W-:Y:S01]  /*47b0*/  FADD R6, R6, -R136 ;  /* 0x8000008806067221 */ /* 0x000fe20000000000 */
[----:B------:R-:W-:Y:S01]  /*47c0*/  FMUL R49, R49, 1.4426950216293334961 ;  /* 0x3fb8aa3b31317820 */ /* 0x000fe20000400000 */
[----:B---3--:R1:W-:Y:S02]  /*47d0*/  STS.U16 [R76+UR9+0x8000], R67 ;  /* 0x008000434c007988 */ /* 0x0083e40008000409 */
[----:B------:R-:W-:Y:S01]  /*47e0*/  FMUL R6, R6, 1.4426950216293334961 ;  /* 0x3fb8aa3b06067820 */ /* 0x000fe20000400000 */
[----:B0-----:R-:W-:Y:S01]  /*47f0*/  FADD R10, R12, R65 ;  /* 0x000000410c0a7221 */ /* 0x001fe20000000000 */
[----:B----4-:R0:W-:Y:S01]  /*4800*/  STS.U16 [R76+UR9+0x8c00], R61 ;  /* 0x008c003d4c007988 */ /* 0x0101e20008000409 */
[----:B-1----:R1:W-:Y:S02]  /*4810*/  MUFU.EX2 R67, R5 ;  /* 0x0000000500437308 */ /* 0x0023e40000000800 */
[----:B-1----:R-:W-:-:S06]  /*4820*/  FADD R5, R45, R10 ;  /* 0x0000000a2d057221 */ /* 0x002fcc0000000000 */
[----:B------:R-:W1:Y:S08]  /*4830*/  MUFU.EX2 R49, R49 ;  /* 0x0000003100317308 */ /* 0x000e700000000800 */
[----:B0-----:R0:W-:Y:S02]  /*4840*/  MUFU.EX2 R61, R6 ;  /* 0x00000006003d7308 */ /* 0x0011e40000000800 */
[----:B0-----:R-:W-:-:S06]  /*4850*/  FADD R6, R16, R5 ;  /* 0x0000000510067221 */ /* 0x001fcc0000000000 */
[----:B------:R-:W0:Y:S01]  /*4860*/  MUFU.EX2 R66, R66 ;  /* 0x0000004200427308 */ /* 0x000e220000000800 */
[----:B------:R-:W-:-:S04]  /*4870*/  FADD R6, R17, R6 ;  /* 0x0000000611067221 */ /* 0x000fc80000000000 */
[----:B------:R-:W-:Y:S01]  /*4880*/  FADD R5, R15, R6 ;  /* 0x000000060f057221 */ /* 0x000fe20000000000 */
[----:B------:R-:W-:-:S03]  /*4890*/  FADD R4, R4, -R136 ;  /* 0x8000008804047221 */ /* 0x000fc60000000000 */
[----:B------:R-:W-:Y:S01]  /*48a0*/  FADD R6, R18, R5 ;  /* 0x0000000512067221 */ /* 0x000fe20000000000 */
[----:B------:R-:W-:-:S03]  /*48b0*/  FADD R7, R7, -R136 ;  /* 0x8000008807077221 */ /* 0x000fc60000000000 */
[----:B-1----:R-:W-:Y:S01]  /*48c0*/  FADD R5, R49, R6 ;  /* 0x0000000631057221 */ /* 0x002fe20000000000 */
[----:B------:R-:W-:Y:S01]  /*48d0*/  FMUL R4, R4, 1.4426950216293334961 ;  /* 0x3fb8aa3b04047820 */ /* 0x000fe20000400000 */
[----:B-----5:R1:W-:Y:S02]  /*48e0*/  STS.U16 [R76+UR9+0xa000], R35 ;  /* 0x00a000234c007988 */ /* 0x0203e40008000409 */
[----:B0-----:R-:W-:Y:S01]  /*48f0*/  FADD R5, R66, R5 ;  /* 0x0000000542057221 */ /* 0x001fe20000000000 */
[----:B------:R-:W-:Y:S01]  /*4900*/  FMUL R7, R7, 1.4426950216293334961 ;  /* 0x3fb8aa3b07077820 */ /* 0x000fe20000400000 */
[--C-:B------:R-:W-:Y:S01]  /*4910*/  FADD R9, R9, -R136.reuse ;  /* 0x8000008809097221 */ /* 0x100fe20000000000 */
[----:B-1----:R0:W-:Y:S03]  /*4920*/  MUFU.EX2 R35, R4 ;  /* 0x0000000400237308 */ /* 0x0021e60000000800 */
[----:B------:R-:W-:Y:S01]  /*4930*/  FMUL R9, R9, 1.4426950216293334961 ;  /* 0x3fb8aa3b09097820 */ /* 0x000fe20000400000 */
[----:B------:R-:W-:Y:S01]  /*4940*/  FADD R8, R8, -R136 ;  /* 0x8000008808087221 */ /* 0x000fe20000000000 */
[----:B0-----:R-:W-:-:S03]  /*4950*/  FADD R4, R14, R5 ;  /* 0x000000050e047221 */ /* 0x001fc60000000000 */
[----:B------:R-:W0:Y:S01]  /*4960*/  MUFU.EX2 R138, R7 ;  /* 0x00000007008a7308 */ /* 0x000e220000000800 */
[----:B------:R-:W-:Y:S01]  /*4970*/  FADD R5, R13, R4 ;  /* 0x000000040d057221 */ /* 0x000fe20000000000 */
[----:B------:R-:W-:-:S03]  /*4980*/  FMUL R8, R8, 1.4426950216293334961 ;  /* 0x3fb8aa3b08087820 */ /* 0x000fc60000400000 */
[----:B------:R-:W-:-:S03]  /*4990*/  FADD R4, R22, R5 ;  /* 0x0000000516047221 */ /* 0x000fc60000000000 */
[----:B------:R-:W1:Y:S01]  /*49a0*/  MUFU.EX2 R168, R9 ;  /* 0x0000000900a87308 */ /* 0x000e620000000800 */
[----:B------:R-:W-:Y:S01]  /*49b0*/  FADD R11, R11, -R136 ;  /* 0x800000880b0b7221 */ /* 0x000fe20000000000 */
[----:B------:R2:W-:Y:S01]  /*49c0*/  STS.U16 [R76+UR9+0x8400], R75 ;  /* 0x0084004b4c007988 */ /* 0x0005e20008000409 */
[----:B------:R-:W-:Y:S01]  /*49d0*/  FADD R4, R67, R4 ;  /* 0x0000000443047221 */ /* 0x000fe20000000000 */
[----:B------:R-:W-:Y:S01]  /*49e0*/  FADD R21, R21, -R136 ;  /* 0x8000008815157221 */ /* 0x000fe20000000000 */
[----:B------:R-:W-:Y:S01]  /*49f0*/  FMUL R11, R11, 1.4426950216293334961 ;  /* 0x3fb8aa3b0b0b7820 */ /* 0x000fe20000400000 */
[----:B------:R3:W-:Y:S01]  /*4a00*/  STS.U16 [R76+UR9+0xac00], R27 ;  /* 0x00ac001b4c007988 */ /* 0x0007e20008000409 */
[----:B------:R-:W-:Y:S01]  /*4a10*/  FADD R5, R61, R4 ;  /* 0x000000043d057221 */ /* 0x000fe20000000000 */
[----:B------:R-:W-:Y:S01]  /*4a20*/  FMUL R21, R21, 1.4426950216293334961 ;  /* 0x3fb8aa3b15157820 */ /* 0x000fe20000400000 */
[----:B--2---:R-:W-:Y:S01]  /*4a30*/  LOP3.LUT R75, R76, 0x40, RZ, 0x3c, !PT ;  /* 0x000000404c4b7812 */ /* 0x004fe200078e3cff */
[----:B------:R-:W-:Y:S01]  /*4a40*/  STS.U16 [R76+UR9+0x9000], R63 ;  /* 0x0090003f4c007988 */ /* 0x000fe20008000409 */
[----:B---3--:R-:W2:Y:S03]  /*4a50*/  MUFU.EX2 R27, R8 ;  /* 0x00000008001b7308 */ /* 0x008ea60000000800 */
[----:B------:R-:W-:Y:S01]  /*4a60*/  STS.U16 [R76+UR9+0x9400], R57 ;  /* 0x009400394c007988 */ /* 0x000fe20008000409 */
[----:B------:R-:W-:-:S03]  /*4a70*/  FADD R19, R19, -R136 ;  /* 0x8000008813137221 */ /* 0x000fc60000000000 */
[----:B------:R-:W-:Y:S01]  /*4a80*/  STS.U16 [R76+UR9+0x9800], R59 ;  /* 0x0098003b4c007988 */ /* 0x000fe20008000409 */
[----:B0-----:R-:W-:-:S03]  /*4a90*/  FADD R4, R138, R5 ;  /* 0x000000058a047221 */ /* 0x001fc60000000000 */
[----:B------:R-:W-:Y:S04]  /*4aa0*/  STS.U16 [R76+UR9+0x9c00], R55 ;  /* 0x009c00374c007988 */ /* 0x000fe80008000409 */
[----:B------:R-:W-:Y:S04]  /*4ab0*/  STS.U16 [R76+UR9+0xa400], R53 ;  /* 0x00a400354c007988 */ /* 0x000fe80008000409 */
[----:B------:R-:W-:Y:S04]  /*4ac0*/  STS.U16 [R76+UR9+0xa800], R29 ;  /* 0x00a8001d4c007988 */ /* 0x000fe80008000409 */
[----:B------:R-:W-:Y:S04]  /*4ad0*/  STS.U16 [R76+UR9+0xb000], R51 ;  /* 0x00b000334c007988 */ /* 0x000fe80008000409 */
[----:B------:R-:W-:Y:S04]  /*4ae0*/  STS.U16 [R76+UR9+0xb400], R31 ;  /* 0x00b4001f4c007988 */ /* 0x000fe80008000409 */
[----:B------:R-:W-:Y:S04]  /*4af0*/  STS.U16 [R76+UR9+0xb800], R33 ;  /* 0x00b800214c007988 */ /* 0x000fe80008000409 */
[----:B------:R-:W-:Y:S01]  /*4b00*/  STS.U16 [R76+UR9+0xbc00], R25 ;  /* 0x00bc00194c007988 */ /* 0x000fe20008000409 */
[----:B------:R-:W-:-:S03]  /*4b10*/  FADD R20, R20, -R136 ;  /* 0x8000008814147221 */ /* 0x000fc60000000000 */
[----:B------:R0:W-:Y:S01]  /*4b20*/  STS.U16 [R75+UR9+0x8200], R60 ;  /* 0x0082003c4b007988 */ /* 0x0001e20008000409 */
[----:B------:R-:W-:Y:S01]  /*4b30*/  MUFU.EX2 R21, R21 ;  /* 0x0000001500157308 */ /* 0x000fe20000000800 */
[----:B------:R-:W-:Y:S01]  /*4b40*/  FMUL R19, R19, 1.4426950216293334961 ;  /* 0x3fb8aa3b13137820 */ /* 0x000fe20000400000 */
[----:B------:R-:W-:Y:S01]  /*4b50*/  FADD R5, R35, R4 ;  /* 0x0000000423057221 */ /* 0x000fe20000000000 */
[----:B------:R-:W-:-:S05]  /*4b60*/  FMUL R20, R20, 1.4426950216293334961 ;  /* 0x3fb8aa3b14147820 */ /* 0x000fca0000400000 */
[----:B0-----:R-:W0:Y:S01]  /*4b70*/  MUFU.EX2 R60, R11 ;  /* 0x0000000b003c7308 */ /* 0x001e220000000800 */
[----:B------:R3:W-:Y:S01]  /*4b80*/  STS.U16 [R75+UR9+0x9600], R28 ;  /* 0x0096001c4b007988 */ /* 0x0007e20008000409 */
[----:B------:R-:W-:Y:S01]  /*4b90*/  FADD R23, R23, -R136 ;  /* 0x8000008817177221 */ /* 0x000fe20000000000 */
[----:B-1----:R-:W-:-:S03]  /*4ba0*/  FADD R6, R168, R5 ;  /* 0x00000005a8067221 */ /* 0x002fc60000000000 */
[----:B------:R-:W-:Y:S02]  /*4bb0*/  FMUL R23, R23, 1.4426950216293334961 ;  /* 0x3fb8aa3b17177820 */ /* 0x000fe40000400000 */
[----:B---3--:R-:W1:Y:S01]  /*4bc0*/  MUFU.EX2 R28, R19 ;  /* 0x00000013001c7308 */ /* 0x008e620000000800 */
[----:B--2---:R-:W-:-:S07]  /*4bd0*/  FADD R7, R27, R6 ;  /* 0x000000061b077221 */ /* 0x004fce0000000000 */
[----:B------:R-:W2:Y:S01]  /*4be0*/  MUFU.EX2 R20, R20 ;  /* 0x0000001400147308 */ /* 0x000ea20000000800 */
[----:B0-----:R-:W-:Y:S01]  /*4bf0*/  FADD R10, R60, R7 ;  /* 0x000000073c0a7221 */ /* 0x001fe20000000000 */
[----:B------:R0:W-:Y:S06]  /*4c00*/  STS.U16 [R75+UR9+0x8600], R64 ;  /* 0x008600404b007988 */ /* 0x0001ec0008000409 */
[----:B------:R-:W3:Y:S01]  /*4c10*/  MUFU.EX2 R19, R23 ;  /* 0x0000001700137308 */ /* 0x000ee20000000800 */
[----:B------:R0:W-:Y:S01]  /*4c20*/  STS.U16 [R75+UR9+0x8a00], R46 ;  /* 0x008a002e4b007988 */ /* 0x0001e20008000409 */
[----:B------:R-:W-:-:S03]  /*4c30*/  FADD R25, R21, R10 ;  /* 0x0000000a15197221 */ /* 0x000fc60000000000 */
        /* <DEDUP_REMOVED lines=12> */
[----:B-1----:R-:W-:Y:S01]  /*4d00*/  FADD R25, R28, R25 ;  /* 0x000000191c197221 */ /* 0x002fe20000000000 */
[----:B------:R-:W-:Y:S01]  /*4d10*/  F2FP.BF16.F32.PACK_AB R11, R18, R15 ;  /* 0x0000000f120b723e */ /* 0x000fe200000010ff */
[----:B------:R-:W-:-:S02]  /*4d20*/  UIADD3 UR68, UPT, UPT, UR10, 0xc0, URZ ;  /* 0x000000c00a447890 */ /* 0x000fc4000fffe0ff */
[----:B--2---:R-:W-:Y:S02]  /*4d30*/  FADD R18, R20, R25 ;  /* 0x0000001914127221 */ /* 0x004fe40000000000 */
[----:B------:R-:W-:Y:S02]  /*4d40*/  UIADD3 UR21, UPT, UPT, UR21, UR68, URZ ;  /* 0x0000004415157290 */ /* 0x000fe4000fffe0ff */
[----:B---3--:R-:W-:Y:S01]  /*4d50*/  FADD R137, R19, R18 ;  /* 0x0000001213897221 */ /* 0x008fe20000000000 */
[----:B------:R-:W-:Y:S01]  /*4d60*/  F2FP.BF16.F32.PACK_AB R15, R138, R61 ;  /* 0x0000003d8a0f723e */ /* 0x000fe200000010ff */
[----:B------:R-:W-:Y:S01]  /*4d70*/  ULEA UR69, UR69, UR21, 0x12 ;  /* 0x0000001545457291 */ /* 0x000fe2000f8e90ff */
[----:B------:R-:W-:Y:S02]  /*4d80*/  F2FP.BF16.F32.PACK_AB R9, R45, R12 ;  /* 0x0000000c2d09723e */ /* 0x000fe400000010ff */
[----:B------:R0:W1:Y:S01]  /*4d90*/  SHFL.BFLY PT, R138, R137, 0x10, 0x1f ;  /* 0x0e001f00898a7f89 */ /* 0x00006200000e0000 */
[----:B------:R-:W-:-:S02]  /*4da0*/  F2FP.BF16.F32.PACK_AB R10, R17, R16 ;  /* 0x00000010110a723e */ /* 0x000fc400000010ff */
[----:B------:R-:W-:Y:S02]  /*4db0*/  F2FP.BF16.F32.PACK_AB R13, R13, R14 ;  /* 0x0000000e0d0d723e */ /* 0x000fe400000010ff */
[----:B------:R-:W-:Y:S02]  /*4dc0*/  F2FP.BF16.F32.PACK_AB R4, R38, R43 ;  /* 0x0000002b2604723e */ /* 0x000fe400000010ff */
[----:B------:R-:W-:Y:S02]  /*4dd0*/  F2FP.BF16.F32.PACK_AB R5, R40, R39 ;  /* 0x000000272805723e */ /* 0x000fe400000010ff */
[----:B------:R-:W-:Y:S02]  /*4de0*/  F2FP.BF16.F32.PACK_AB R6, R41, R36 ;  /* 0x000000242906723e */ /* 0x000fe400000010ff */
[----:B------:R-:W-:Y:S02]  /*4df0*/  F2FP.BF16.F32.PACK_AB R7, R47, R42 ;  /* 0x0000002a2f07723e */ /* 0x000fe400000010ff */
[----:B------:R-:W-:-:S02]  /*4e00*/  F2FP.BF16.F32.PACK_AB R8, R44, R37 ;  /* 0x000000252c08723e */ /* 0x000fc400000010ff */
[----:B------:R-:W-:Y:S02]  /*4e10*/  F2FP.BF16.F32.PACK_AB R12, R66, R49 ;  /* 0x00000031420c723e */ /* 0x000fe400000010ff */
[----:B------:R-:W-:Y:S02]  /*4e20*/  F2FP.BF16.F32.PACK_AB R14, R67, R22 ;  /* 0x00000016430e723e */ /* 0x000fe400000010ff */
[----:B------:R-:W-:Y:S02]  /*4e30*/  F2FP.BF16.F32.PACK_AB R16, R168, R35 ;  /* 0x00000023a810723e */ /* 0x000fe400000010ff */
[----:B------:R-:W-:Y:S02]  /*4e40*/  F2FP.BF16.F32.PACK_AB R17, R60, R27 ;  /* 0x0000001b3c11723e */ /* 0x000fe400000010ff */
[----:B------:R-:W-:Y:S02]  /*4e50*/  F2FP.BF16.F32.PACK_AB R18, R28, R21 ;  /* 0x000000151c12723e */ /* 0x000fe400000010ff */
[----:B------:R-:W-:Y:S01]  /*4e60*/  F2FP.BF16.F32.PACK_AB R19, R19, R20 ;  /* 0x000000141313723e */ /* 0x000fe200000010ff */
[----:B01----:R-:W-:Y:S06]  /*4e70*/  @!P0 BRA `(.L_x_9) ;  /* 0x0000000000088947 */ /* 0x003fec0003800000 */
[----:B------:R0:W-:Y:S01]  /*4e80*/  STTM.16dp32bit_t0_t15.x16 tmem[UR69], R4 ;  /* 0x00000004000079ed */ /* 0x0001e20008a00045 */
[----:B------:R0:W-:Y:S02]  /*4e90*/  STTM.16dp32bit_t16_t31.x16 tmem[UR69+0x10], R4 ;  /* 0x00001004000079ed */ /* 0x0001e40008a20045 */
.L_x_9:
[----:B------:R-:W1:Y:S02]  /*4ea0*/  FENCE.VIEW.ASYNC.T ;  /* 0x00000000000073c6 */ /* 0x000e640000000200 */
[----:B-1----:R-:W-:Y:S06]  /*4eb0*/  BAR.SYNC.DEFER_BLOCKING 0x0 ;  /* 0x0000000000007b1d */ /* 0x002fec0000010000 */
[----:B0-----:R-:W0:Y:S01]  /*4ec0*/  LDTM.x64 R4, tmem[UR11] ;  /* 0x0000000b000479ee */ /* 0x001e220008340000 */
[----:B------:R-:W-:Y:S01]  /*4ed0*/  NOP ;  /* 0x0000000000007918 */ /* 0x000fe20000000000 */
[----:B------:R-:W-:Y:S05]  /*4ee0*/  @!P0 BRA `(.L_x_10) ;  /* 0x0000000400048947 */ /* 0x000fea0003800000 */
[C---:B0-----:R-:W-:Y:S01]  /*4ef0*/  FMUL R4, R139.reuse, R4 ;  /* 0x000000048b047220 */ /* 0x041fe20000400000 */
[C---:B------:R-:W-:Y:S01]  /*4f00*/  FMUL R5, R139.reuse, R5 ;  /* 0x000000058b057220 */ /* 0x040fe20000400000 */
        /* <DEDUP_REMOVED lines=61> */
[----:B------:R-:W-:-:S04]  /*52e0*/  FMUL R67, R139, R67 ;  /* 0x000000438b437220 */ /* 0x000fc80000400000 */
[----:B------:R1:W-:Y:S03]  /*52f0*/  STTM.x64 tmem[UR11], R4 ;  /* 0x00000004000079ed */ /* 0x0003e6000834000b */
.L_x_10:
[----:B0-----:R-:W0:Y:S02]  /*5300*/  FENCE.VIEW.ASYNC.T ;  /* 0x00000000000073c6 */ /* 0x001e240000000200 */
[----:B0-----:R-:W-:Y:S01]  /*5310*/  BAR.SYNC.DEFER_BLOCKING 0x0 ;  /* 0x0000000000007b1d */ /* 0x001fe20000010000 */
[----:B------:R-:W-:Y:S01]  /*5320*/  FADD R138, R137, R138 ;  /* 0x0000008a898a7221 */ /* 0x000fe20000000000 */
[----:B------:R-:W-:Y:S01]  /*5330*/  UIADD3 UR71, UPT, UPT, UR9, 0x14000, URZ ;  /* 0x0001400009477890 */ /* 0x000fe2000fffe0ff */
[----:B------:R-:W-:Y:S02]  /*5340*/  FSEL R169, R136, -INF , P0 ;  /* 0xff80000088a97808 */ /* 0x000fe40000000000 */
[----:B------:R-:W-:-:S05]  /*5350*/  FADD R77, R77, R138 ;  /* 0x0000008a4d4d7221 */ /* 0x000fca0000000000 */
[----:B------:R-:W-:Y:S01]  /*5360*/  FSEL R77, R77, 1, P0 ;  /* 0x3f8000004d4d7808 */ /* 0x000fe20000000000 */
[----:B------:R0:W-:Y:S06]  /*5370*/  MEMBAR.ALL.CTA ;  /* 0x0000000000007992 */ /* 0x0001ec0000008000 */
[----:B0-----:R-:W0:Y:S02]  /*5380*/  FENCE.VIEW.ASYNC.S ;  /* 0x00000000000073c6 */ /* 0x001e240000000000 */
[----:B0-----:R-:W-:Y:S06]  /*5390*/  BAR.SYNC.DEFER_BLOCKING 0x0 ;  /* 0x0000000000007b1d */ /* 0x001fec0000010000 */
[----:B------:R-:W-:Y:S05]  /*53a0*/  @!P1 BRA `(.L_x_11) ;  /* 0x0000000000909947 */ /* 0x000fea0003800000 */
[----:B------:R-:W-:Y:S01]  /*53b0*/  UIADD3 UR4, UPT, UPT, UR9, 0x8000, URZ ;  /* 0x0000800009047890 */ /* 0x000fe2000fffe0ff */
[----:B------:R-:W-:Y:S01]  /*53c0*/  BSSY.RECONVERGENT B0, `(.L_x_12) ;  /* 0x0000021000007945 */ /* 0x000fe20003800200 */
[----:B------:R-:W-:Y:S02]  /*53d0*/  ELECT P0, URZ, PT ;  /* 0x0000000000ff782f */ /* 0x000fe40003800000 */
[----:B------:R-:W-:Y:S02]  /*53e0*/  USHF.R.U32.HI UR18, URZ, 0x4, UR4 ;  /* 0x00000004ff127899 */ /* 0x000fe40008011604 */
[----:B------:R-:W-:Y:S02]  /*53f0*/  UIADD3 UR5, UPT, UPT, UR10, 0xc8, URZ ;  /* 0x000000c80a057890 */ /* 0x000fe4000fffe0ff */
[----:B------:R-:W-:Y:S01]  /*5400*/  USGXT.U32 UR18, UR18, 0xe ;  /* 0x0000000e1212789a */ /* 0x000fe20008000000 */
[----:B------:R-:W-:Y:S01]  /*5410*/  UMOV UR4, URZ ;  /* 0x000000ff00047c82 */ /* 0x000fe20008000000 */
[----:B------:R-:W-:-:S02]  /*5420*/  UIADD3 UR6, UPT, UPT, UR10, 0xd0, URZ ;  /* 0x000000d00a067890 */ /* 0x000fc4000fffe0ff */
[----:B------:R-:W-:Y:S01]  /*5430*/  UIADD3 UR24, UP2, UPT, UR18, 0x2, URZ ;  /* 0x0000000212187890 */ /* 0x000fe2000ff5e0ff */
[----:B------:R-:W-:Y:S01]  /*5440*/  UMOV UR22, 0x0 ;  /* 0x0000000000167882 */ /* 0x000fe20000000000 */
[----:B------:R-:W-:Y:S02]  /*5450*/  UMOV UR23, 0x8200490 ;  /* 0x0820049000177882 */ /* 0x000fe40000000000 */
[----:B------:R-:W-:Y:S02]  /*5460*/  UIADD3.X UR25, UPT, UPT, UR4, 0x40004040, URZ, UP2, !UPT ;  /* 0x4000404004197890 */ /* 0x000fe400097fe4ff */
[----:B------:R-:W-:Y:S02]  /*5470*/  UIADD3 UR28, UP2, UPT, UR24, 0x2, URZ ;  /* 0x00000002181c7890 */ /* 0x000fe4000ff5e0ff */
[----:B------:R-:W-:Y:S02]  /*5480*/  UIADD3 UR32, UP3, UPT, UR24, 0x4, URZ ;  /* 0x0000000418207890 */ /* 0x000fe4000ff7e0ff */
[----:B------:R-:W-:-:S02]  /*5490*/  UIADD3.X UR29, UPT, UPT, UR25, URZ, URZ, UP2, !UPT ;  /* 0x000000ff191d7290 */ /* 0x000fc400097fe4ff */
[----:B------:R-:W-:Y:S02]  /*54a0*/  UIADD3 UR4, UPT, UPT, UR10, 0xd8, URZ ;  /* 0x000000d80a047890 */ /* 0x000fe4000fffe0ff */
[----:B------:R-:W-:Y:S01]  /*54b0*/  UIADD3.X UR33, UPT, UPT, UR25, URZ, URZ, UP3, !UPT ;  /* 0x000000ff19217290 */ /* 0x000fe20009ffe4ff */
[----:B------:R-:W-:Y:S01]  /*54c0*/  UMOV UR19, 0x40004040 ;  /* 0x4000404000137882 */ /* 0x000fe20000000000 */
[----:B------:R-:W-:Y:S01]  /*54d0*/  UMOV UR26, 0x0 ;  /* 0x00000000001a7882 */ /* 0x000fe20000000000 */
[----:B------:R-:W-:Y:S01]  /*54e0*/  UMOV UR27, 0x8200490 ;  /* 0x08200490001b7882 */ /* 0x000fe20000000000 */
[----:B------:R-:W-:Y:S01]  /*54f0*/  UMOV UR30, 0x0 ;  /* 0x00000000001e7882 */ /* 0x000fe20000000000 */
[----:B------:R-:W-:Y:S01]  /*5500*/  UMOV UR31, 0x8200490 ;  /* 0x08200490001f7882 */ /* 0x000fe20000000000 */
[----:B------:R0:W-:Y:S01]  /*5510*/  UTCHMMA tmem[UR68], gdesc[UR18], tmem[UR10], tmem[UR22], idesc[UR23], UPT ;  /* 0x00ff1612440079ea */ /* 0x0001e2000b80000a */
[----:B------:R-:W-:Y:S01]  /*5520*/  UMOV UR34, 0x0 ;  /* 0x0000000000227882 */ /* 0x000fe20000000000 */
[----:B------:R-:W-:Y:S01]  /*5530*/  UMOV UR35, 0x8200490 ;  /* 0x0820049000237882 */ /* 0x000fe20000000000 */
[----:B------:R0:W-:Y:S01]  /*5540*/  UTCHMMA tmem[UR5], gdesc[UR24], tmem[UR10], tmem[UR26], idesc[UR27], UPT ;  /* 0x00ff1a18050079ea */ /* 0x0001e2000b80000a */
[----:B------:R0:W-:Y:S01]  /*5550*/  UTCHMMA tmem[UR6], gdesc[UR28], tmem[UR10], tmem[UR30], idesc[UR31], UPT ;  /* 0x00ff1e1c060079ea */ /* 0x0001e2000b80000a */
[----:B------:R0:W-:Y:S01]  /*5560*/  UTCHMMA tmem[UR4], gdesc[UR32], tmem[UR10], tmem[UR34], idesc[UR35], UPT ;  /* 0x00ff2220040079ea */ /* 0x0001e2000b80000a */
[----:B------:R-:W-:Y:S05]  /*5570*/  @!P0 BRA `(.L_x_13) ;  /* 0x0000000000148947 */ /* 0x000fea0003800000 */
[----:B0-----:R-:W-:Y:S01]  /*5580*/  UMOV UR4, UR71 ;  /* 0x0000004700047c82 */ /* 0x001fe20008000000 */
[----:B------:R-:W-:Y:S02]  /*5590*/  UMOV UR5, URZ ;  /* 0x000000ff00057c82 */ /* 0x000fe40008000000 */
[----:B------:R-:W-:Y:S02]  /*55a0*/  UMOV UR4, UR4 ;  /* 0x0000000400047c82 */ /* 0x000fe40008000000 */
[----:B------:R2:W-:Y:S01]  /*55b0*/  UTCBAR [UR4], URZ ;  /* 0x000000ff040073e9 */ /* 0x0005e200080000ff */
[----:B------:R-:W-:Y:S02]  /*55c0*/  NOP ;  /* 0x0000000000007918 */ /* 0x000fe40000000000 */
.L_x_13:
[----:B0-2---:R-:W-:Y:S05]  /*55d0*/  BSYNC.RECONVERGENT B0 ;  /* 0x0000000000007941 */ /* 0x005fea0003800200 */
.L_x_12:
[----:B------:R-:W-:Y:S05]  /*55e0*/  BRA `(.L_x_14) ;  /* 0x0000000000087947 */ /* 0x000fea0003800000 */
.L_x_11:
[----:B------:R-:W-:-:S09]  /*55f0*/  UISETP.GE.AND UP2, UPT, UR8, URZ, UPT ;  /* 0x000000ff0800728c */ /* 0x000fd2000bf46270 */
[----:B------:R-:W-:Y:S05]  /*5600*/  BRA.U !UP2, `(.L_x_15) ;  /* 0x0000002d0afc7547 */ /* 0x000fea000b800000 */
.L_x_14:
[----:B------:R-:W0:Y:S01]  /*5610*/  LDCU UR73, c[0x0][0x3c4] ;  /* 0x00007880ff4977ac */ /* 0x000e220008000800 */
[----:B-1----:R-:W-:Y:S01]  /*5620*/  IMAD.MOV.U32 R36, RZ, RZ, RZ ;  /* 0x000000ffff247224 */ /* 0x002fe200078e00ff */
[----:B------:R-:W-:Y:S01]  /*5630*/  MOV R137, 0xffffffc0 ;  /* 0xffffffc000897802 */ /* 0x000fe20000000f00 */
[----:B------:R-:W-:Y:S01]  /*5640*/  IMAD.MOV.U32 R136, RZ, RZ, -0x1 ;  /* 0xffffffffff887424 */ /* 0x000fe200078e00ff */
[----:B------:R-:W1:Y:S01]  /*5650*/  LDCU UR74, c[0x0][0x3d4] ;  /* 0x00007a80ff4a77ac */ /* 0x000e620008000800 */
[----:B------:R-:W-:Y:S02]  /*5660*/  USHF.R.U32.HI UR21, URZ, 0x4, UR9 ;  /* 0x00000004ff157899 */ /* 0x000fe40008011609 */
[----:B------:R-:W-:Y:S02]  /*5670*/  USHF.R.U32.HI UR54, URZ, 0x4, UR20 ;  /* 0x00000004ff367899 */ /* 0x000fe40008011614 */
[----:B------:R-:W-:Y:S02]  /*5680*/  UIADD3 UR18, UPT, UPT, UR9, 0x10000, URZ ;  /* 0x0001000009127890 */ /* 0x000fe4000fffe0ff */
[----:B------:R-:W-:-:S02]  /*5690*/  USGXT.U32 UR20, UR21, 0xe ;  /* 0x0000000e1514789a */ /* 0x000fc40008000000 */
[----:B------:R-:W-:Y:S02]  /*56a0*/  USGXT.U32 UR54, UR54, 0xe ;  /* 0x0000000e3636789a */ /* 0x000fe40008000000 */
[----:B------:R-:W-:Y:S02]  /*56b0*/  USHF.R.U32.HI UR75, URZ, 0x4, UR18 ;  /* 0x00000004ff4b7899 */ /* 0x000fe40008011612 */
[----:B------:R-:W-:Y:S02]  /*56c0*/  ULOP3.LUT UR52, UR20, 0x4000000, URZ, 0xfc, !UPT ;  /* 0x0400000014347892 */ /* 0x000fe4000f8efcff */
[----:B------:R-:W-:Y:S02]  /*56d0*/  UIADD3 UR18, UP4, UPT, UR20, 0x4000080, URZ ;  /* 0x0400008014127890 */ /* 0x000fe4000ff9e0ff */
[----:B------:R-:W-:Y:S01]  /*56e0*/  UIADD3 UR20, UP3, UPT, UR54, 0x2, URZ ;  /* 0x0000000236147890 */ /* 0x000fe2000ff7e0ff */
[----:B------:R-:W-:Y:S01]  /*56f0*/  UMOV UR4, URZ ;  /* 0x000000ff00047c82 */ /* 0x000fe20008000000 */
[----:B------:R-:W-:-:S02]  /*5700*/  UMOV UR19, URZ ;  /* 0x000000ff00137c82 */ /* 0x000fc40008000000 */
[----:B------:R-:W-:Y:S02]  /*5710*/  UIADD3.X UR21, UPT, UPT, UR4, 0x40004040, URZ, UP3, !UPT ;  /* 0x4000404004157890 */ /* 0x000fe40009ffe4ff */
[----:B------:R-:W-:Y:S02]  /*5720*/  UIADD3.X UR19, UPT, UPT, UR19, 0x40004040, URZ, UP4, !UPT ;  /* 0x4000404013137890 */ /* 0x000fe4000a7fe4ff */
[----:B------:R-:W-:Y:S02]  /*5730*/  UIADD3 UR26, UP3, UPT, UR18, 0x180, URZ ;  /* 0x00000180121a7890 */ /* 0x000fe4000ff7e0ff */
[----:B------:R-:W-:Y:S02]  /*5740*/  USGXT.U32 UR75, UR75, 0xe ;  /* 0x0000000e4b4b789a */ /* 0x000fe40008000000 */
[----:B0-----:R-:W-:Y:S02]  /*5750*/  USHF.L.U32 UR73, UR73, 0x6, URZ ;  /* 0x0000000649497899 */ /* 0x001fe400080006ff */
[----:B-1----:R-:W-:-:S02]  /*5760*/  USHF.L.U32 UR74, UR74, 0x6, URZ ;  /* 0x000000064a4a7899 */ /* 0x002fc400080006ff */
[----:B------:R-:W-:Y:S02]  /*5770*/  UIADD3 UR22, UP5, UPT, UR18, 0x80, URZ ;  /* 0x0000008012167890 */ /* 0x000fe4000ffbe0ff */
[----:B------:R-:W-:Y:S01]  /*5780*/  UIADD3 UR24, UP6, UPT, UR18, 0x100, URZ ;  /* 0x0000010012187890 */ /* 0x000fe2000ffde0ff */
[----:B------:R-:W-:Y:S01]  /*5790*/  IMAD.U32 R139, RZ, RZ, UR73 ;  /* 0x00000049ff8b7e24 */ /* 0x000fe2000f8e00ff */
[----:B------:R-:W-:Y:S01]  /*57a0*/  UIADD3.X UR27, UPT, UPT, UR19, URZ, URZ, UP3, !UPT ;  /* 0x000000ff131b7290 */ /* 0x000fe20009ffe4ff */
[----:B------:R-:W-:Y:S01]  /*57b0*/  IMAD.U32 R138, RZ, RZ, UR74 ;  /* 0x0000004aff8a7e24 */ /* 0x000fe2000f8e00ff */
[----:B------:R-:W-:Y:S01]  /*57c0*/  UIADD3 UR34, UP3, UPT, UR75, 0x2, URZ ;  /* 0x000000024b227890 */ /* 0x000fe2000ff7e0ff */
[----:B------:R-:W-:Y:S01]  /*57d0*/  UMOV UR5, URZ ;  /* 0x000000ff00057c82 */ /* 0x000fe20008000000 */
[----:B------:R-:W-:Y:S02]  /*57e0*/  UIADD3.X UR23, UPT, UPT, UR19, URZ, URZ, UP5, !UPT ;  /* 0x000000ff13177290 */ /* 0x000fe4000affe4ff */
[----:B------:R-:W-:-:S02]  /*57f0*/  UIADD3.X UR25, UPT, UPT, UR19, URZ, URZ, UP6, !UPT ;  /* 0x000000ff13197290 */ /* 0x000fc4000b7fe4ff */
[----:B------:R-:W-:Y:S02]  /*5800*/  UIADD3 UR28, UP4, UPT, UR18, 0x200, URZ ;  /* 0x00000200121c7890 */ /* 0x000fe4000ff9e0ff */
[----:B------:R-:W-:Y:S02]  /*5810*/  UIADD3 UR30, UP5, UPT, UR18, 0x280, URZ ;  /* 0x00000280121e7890 */ /* 0x000fe4000ffbe0ff */
[----:B------:R-:W-:Y:S02]  /*5820*/  UIADD3 UR32, UP6, UPT, UR18, 0x300, URZ ;  /* 0x0000030012207890 */ /* 0x000fe4000ffde0ff */
[----:B------:R-:W-:Y:S02]  /*5830*/  UIADD3.X UR35, UPT, UPT, UR5, 0x40004040, URZ, UP3, !UPT ;  /* 0x4000404005237890 */ /* 0x000fe40009ffe4ff */
[----:B------:R-:W-:Y:S01]  /*5840*/  UISETP.NE.U32.AND UP2, UPT, UR40, URZ, UPT ;  /* 0x000000ff2800728c */ /* 0x000fe2000bf45070 */
[----:B------:R-:W-:Y:S01]  /*5850*/  UMOV UR70, 0x1 ;  /* 0x0000000100467882 */ /* 0x000fe20000000000 */
[----:B------:R-:W-:Y:S01]  /*5860*/  UMOV UR6, URZ ;  /* 0x000000ff00067c82 */ /* 0x000fe20008000000 */
[----:B------:R-:W0:Y:S01]  /*5870*/  LDCU UR72, c[0x0][0x3a8] ;  /* 0x00007500ff4877ac */ /* 0x000e220008000800 */
[----:B------:R-:W-:-:S02]  /*5880*/  UIADD3.X UR29, UPT, UPT, UR19, URZ, URZ, UP4, !UPT ;  /* 0x000000ff131d7290 */ /* 0x000fc4000a7fe4ff */
[----:B------:R-:W-:Y:S02]  /*5890*/  UIADD3.X UR31, UPT, UPT, UR19, URZ, URZ, UP5, !UPT ;  /* 0x000000ff131f7290 */ /* 0x000fe4000affe4ff */
[----:B------:R-:W-:Y:S02]  /*58a0*/  UIADD3.X UR33, UPT, UPT, UR19, URZ, URZ, UP6, !UPT ;  /* 0x000000ff13217290 */ /* 0x000fe4000b7fe4ff */
[----:B------:R-:W-:Y:S02]  /*58b0*/  UIADD3.64 UR36, UPT, UPT, UR20, 0x2, URZ ;  /* 0x0000000214247897 */ /* 0x000fe4000fffe0ff */
[----:B------:R-:W-:Y:S02]  /*58c0*/  UIADD3.64 UR38, UPT, UPT, UR20, 0x4, URZ ;  /* 0x0000000414267897 */ /* 0x000fe4000fffe0ff */
[----:B------:R-:W-:Y:S02]  /*58d0*/  UIADD3.64 UR40, UPT, UPT, UR20, 0x1fe, URZ ;  /* 0x000001fe14287897 */ /* 0x000fe4000fffe0ff */
[----:B------:R-:W-:-:S02]  /*58e0*/  UIADD3.64 UR42, UPT, UPT, UR20, 0x200, URZ ;  /* 0x00000200142a7897 */ /* 0x000fc4000fffe0ff */
[----:B------:R-:W-:Y:S02]  /*58f0*/  UIADD3.64 UR44, UPT, UPT, UR20, 0x202, URZ ;  /* 0x00000202142c7897 */ /* 0x000fe4000fffe0ff */
[----:B------:R-:W-:Y:S02]  /*5900*/  UIADD3.64 UR46, UPT, UPT, UR20, 0x204, URZ ;  /* 0x00000204142e7897 */ /* 0x000fe4000fffe0ff */
[----:B------:R-:W-:Y:S02]  /*5910*/  UIADD3.64 UR48, UPT, UPT, UR34, 0x2, URZ ;  /* 0x0000000222307897 */ /* 0x000fe4000fffe0ff */
[----:B0-----:R-:W-:-:S12]  /*5920*/  UIADD3.64 UR50, UPT, UPT, UR34, 0x4, URZ ;  /* 0x0000000422327897 */ /* 0x001fd8000fffe0ff */
.L_x_20:
[----:B------:R-:W-:-:S04]  /*5930*/  IMAD.WIDE R4, R139, 0x2, R144 ;  /* 0x000000028b047825 */ /* 0x000fc800078e0290 */
[C---:B------:R-:W-:Y:S01]  /*5940*/  IMAD.WIDE R8, R139.reuse, 0x2, R124 ;  /* 0x000000028b087825 */ /* 0x040fe200078e027c */
[----:B------:R0:W2:Y:S03]  /*5950*/  LDG.E.U16 R27, desc[UR16][R4.64] ;  /* 0x00000010041b7981 */ /* 0x0000a6000c1e1500 */
[C---:B------:R-:W-:Y:S01]  /*5960*/  IMAD.WIDE R12, R139.reuse, 0x2, R116 ;  /* 0x000000028b0c7825 */ /* 0x040fe200078e0274 */
[----:B------:R1:W3:Y:S03]  /*5970*/  LDG.E.U16 R35, desc[UR16][R8.64] ;  /* 0x0000001008237981 */ /* 0x0002e6000c1e1500 */
[C---:B------:R-:W-:Y:S01]  /*5980*/  IMAD.WIDE R18, R139.reuse, 0x2, R92 ;  /* 0x000000028b127825 */ /* 0x040fe200078e025c */
[----:B------:R4:W5:Y:S03]  /*5990*/  LDG.E.U16 R39, desc[UR16][R12.64] ;  /* 0x000000100c277981 */ /* 0x000966000c1e1500 */
[C---:B------:R-:W-:Y:S01]  /*59a0*/  IMAD.WIDE R6, R139.reuse, 0x2, R132 ;  /* 0x000000028b067825 */ /* 0x040fe200078e0284 */
[----:B------:R0:W5:Y:S03]  /*59b0*/  LDG.E.U16 R49, desc[UR16][R18.64] ;  /* 0x0000001012317981 */ /* 0x000166000c1e1500 */
[C---:B------:R-:W-:Y:S01]  /*59c0*/  IMAD.WIDE R16, R139.reuse, 0x2, R108 ;  /* 0x000000028b107825 */ /* 0x040fe200078e026c */
[----:B------:R-:W5:Y:S03]  /*59d0*/  LDG.E.U16 R31, desc[UR16][R6.64] ;  /* 0x00000010061f7981 */ /* 0x000f66000c1e1500 */
[C---:B------:R-:W-:Y:S01]  /*59e0*/  IMAD.WIDE R22, R139.reuse, 0x2, R100 ;  /* 0x000000028b167825 */ /* 0x040fe200078e0264 */
[----:B------:R-:W5:Y:S03]  /*59f0*/  LDG.E.U16 R41, desc[UR16][R16.64] ;  /* 0x0000001010297981 */ /* 0x000f66000c1e1500 */
[C---:B0-----:R-:W-:Y:S01]  /*5a00*/  IMAD.WIDE R4, R139.reuse, 0x2, R142 ;  /* 0x000000028b047825 */ /* 0x041fe200078e028e */
[----:B------:R0:W5:Y:S03]  /*5a10*/  LDG.E.U16 R45, desc[UR16][R22.64] ;  /* 0x00000010162d7981 */ /* 0x000166000c1e1500 */
[C---:B-1----:R-:W-:Y:S01]  /*5a20*/  IMAD.WIDE R8, R139.reuse, 0x2, R130 ;  /* 0x000000028b087825 */ /* 0x042fe200078e0282 */
[----:B------:R1:W5:Y:S03]  /*5a30*/  LDG.E.U16 R26, desc[UR16][R4.64] ;  /* 0x00000010041a7981 */ /* 0x000366000c1e1500 */
[C---:B------:R-:W-:Y:S01]  /*5a40*/  IMAD.WIDE R14, R139.reuse, 0x2, R114 ;  /* 0x000000028b0e7825 */ /* 0x040fe200078e0272 */
[----:B------:R0:W5:Y:S03]  /*5a50*/  LDG.E.U16 R28, desc[UR16][R8.64] ;  /* 0x00000010081c7981 */ /* 0x000166000c1e1500 */
[C---:B----4-:R-:W-:Y:S01]  /*5a60*/  IMAD.WIDE R12, R139.reuse, 0x2, R106 ;  /* 0x000000028b0c7825 */ /* 0x050fe200078e026a */
[----:B------:R-:W4:Y:S03]  /*5a70*/  LDG.E.U16 R32, desc[UR16][R14.64] ;  /* 0x000000100e207981 */ /* 0x000f26000c1e1500 */
[C---:B------:R-:W-:Y:S01]  /*5a80*/  IMAD.WIDE R24, R139.reuse, 0x2, R98 ;  /* 0x000000028b187825 */ /* 0x040fe200078e0262 */
[----:B------:R0:W4:Y:S03]  /*5a90*/  LDG.E.U16 R34, desc[UR16][R12.64] ;  /* 0x000000100c227981 */ /* 0x000126000c1e1500 */
[----:B------:R-:W-:-:S02]  /*5aa0*/  IMAD.WIDE R20, R139, 0x2, R84 ;  /* 0x000000028b147825 */ /* 0x000fc400078e0254 */
[----:B------:R-:W4:Y:S02]  /*5ab0*/  LDG.E.U16 R24, desc[UR16][R24.64] ;  /* 0x0000001018187981 */ /* 0x000f24000c1e1500 */
[C---:B------:R-:W-:Y:S02]  /*5ac0*/  IMAD.WIDE R18, R139.reuse, 0x2, R90 ;  /* 0x000000028b127825 */ /* 0x040fe400078e025a */
[----:B------:R1:W4:Y:S02]  /*5ad0*/  LDG.E.U16 R51, desc[UR16][R20.64] ;  /* 0x0000001014337981 */ /* 0x000324000c1e1500 */
[C---:B------:R-:W-:Y:S02]  /*5ae0*/  IMAD.WIDE R10, R139.reuse, 0x2, R122 ;  /* 0x000000028b0a7825 */ /* 0x040fe400078e027a */
[----:B------:R1:W4:Y:S02]  /*5af0*/  LDG.E.U16 R38, desc[UR16][R18.64] ;  /* 0x0000001012267981 */ /* 0x000324000c1e1500 */
[----:B0-----:R-:W-:-:S02]  /*5b00*/  IMAD.WIDE R22, R139, 0x2, R82 ;  /* 0x000000028b167825 */ /* 0x001fc400078e0252 */
[----:B------:R-:W4:Y:S02]  /*5b10*/  LDG.E.U16 R30, desc[UR16][R10.64] ;  /* 0x000000100a1e7981 */ /* 0x000f24000c1e1500 */
[C---:B------:R-:W-:Y:S02]  /*5b20*/  IMAD.WIDE R6, R139.reuse, 0x2, R140 ;  /* 0x000000028b067825 */ /* 0x040fe400078e028c */
[----:B------:R-:W4:Y:S02]  /*5b30*/  LDG.E.U16 R40, desc[UR16][R22.64] ;  /* 0x0000001016287981 */ /* 0x000f24000c1e1500 */
[C---:B-1----:R-:W-:Y:S02]  /*5b40*/  IMAD.WIDE R4, R139.reuse, 0x2, R128 ;  /* 0x000000028b047825 */ /* 0x042fe400078e0280 */
[----:B------:R-:W4:Y:S02]  /*5b50*/  LDG.E.U16 R29, desc[UR16][R6.64] ;  /* 0x00000010061d7981 */ /* 0x000f24000c1e1500 */
[----:B------:R-:W-:-:S02]  /*5b60*/  IMAD.WIDE R8, R139, 0x2, R120 ;  /* 0x000000028b087825 */ /* 0x000fc400078e0278 */
[----:B------:R0:W4:Y:S02]  /*5b70*/  LDG.E.U16 R33, desc[UR16][R4.64] ;  /* 0x0000001004217981 */ /* 0x000124000c1e1500 */
[C---:B------:R-:W-:Y:S02]  /*5b80*/  IMAD.WIDE R12, R139.reuse, 0x2, R112 ;  /* 0x000000028b0c7825 */ /* 0x040fe400078e0270 */
[----:B------:R1:W4:Y:S02]  /*5b90*/  LDG.E.U16 R37, desc[UR16][R8.64] ;  /* 0x0000001008257981 */ /* 0x000324000c1e1500 */
[C---:B------:R-:W-:Y:S02]  /*5ba0*/  IMAD.WIDE R14, R139.reuse, 0x2, R104 ;  /* 0x000000028b0e7825 */ /* 0x040fe400078e0268 */
[----:B------:R0:W4:Y:S02]  /*5bb0*/  LDG.E.U16 R25, desc[UR16][R12.64] ;  /* 0x000000100c197981 */ /* 0x000124000c1e1500 */
[----:B------:R-:W-:-:S02]  /*5bc0*/  IMAD.WIDE R16, R139, 0x2, R96 ;  /* 0x000000028b107825 */ /* 0x000fc400078e0260 */
[----:B------:R0:W4:Y:S02]  /*5bd0*/  LDG.E.U16 R43, desc[UR16][R14.64] ;  /* 0x000000100e2b7981 */ /* 0x000124000c1e1500 */
[C---:B------:R-:W-:Y:S02]  /*5be0*/  IMAD.WIDE R20, R139.reuse, 0x2, R88 ;  /* 0x000000028b147825 */ /* 0x040fe400078e0258 */
[----:B------:R1:W4:Y:S02]  /*5bf0*/  LDG.E.U16 R47, desc[UR16][R16.64] ;  /* 0x00000010102f7981 */ /* 0x000324000c1e1500 */
[C---:B------:R-:W-:Y:S02]  /*5c00*/  IMAD.WIDE R18, R139.reuse, 0x2, R80 ;  /* 0x000000028b127825 */ /* 0x040fe400078e0250 */
[----:B------:R-:W4:Y:S02]  /*5c10*/  LDG.E.U16 R21, desc[UR16][R20.64] ;  /* 0x0000001014157981 */ /* 0x000f24000c1e1500 */
[----:B0-----:R-:W-:-:S02]  /*5c20*/  IMAD.WIDE R4, R139, 0x2, R134 ;  /* 0x000000028b047825 */ /* 0x001fc400078e0286 */
[----:B------:R-:W4:Y:S02]  /*5c30*/  LDG.E.U16 R19, desc[UR16][R18.64] ;  /* 0x0000001012137981 */ /* 0x000f24000c1e1500 */
[C---:B------:R-:W-:Y:S02]  /*5c40*/  IMAD.WIDE R6, R139.reuse, 0x2, R126 ;  /* 0x000000028b067825 */ /* 0x040fe400078e027e */
[----:B------:R-:W4:Y:S02]  /*5c50*/  LDG.E.U16 R4, desc[UR16][R4.64] ;  /* 0x0000001004047981 */ /* 0x000f24000c1e1500 */
[C---:B------:R-:W-:Y:S02]  /*5c60*/  IMAD.WIDE R10, R139.reuse, 0x2, R118 ;  /* 0x000000028b0a7825 */ /* 0x040fe400078e0276 */
[----:B------:R-:W4:Y:S02]  /*5c70*/  LDG.E.U16 R6, desc[UR16][R6.64] ;  /* 0x0000001006067981 */ /* 0x000f24000c1e1500 */
[----:B-1----:R-:W-:-:S02]  /*5c80*/  IMAD.WIDE R8, R139, 0x2, R110 ;  /* 0x000000028b087825 */ /* 0x002fc400078e026e */
[----:B------:R-:W4:Y:S02]  /*5c90*/  LDG.E.U16 R10, desc[UR16][R10.64] ;  /* 0x000000100a0a7981 */ /* 0x000f24000c1e1500 */
[C---:B------:R-:W-:Y:S02]  /*5ca0*/  IMAD.WIDE R22, R139.reuse, 0x2, R102 ;  /* 0x000000028b167825 */ /* 0x040fe400078e0266 */
[----:B------:R-:W4:Y:S02]  /*5cb0*/  LDG.E.U16 R8, desc[UR16][R8.64] ;  /* 0x0000001008087981 */ /* 0x000f24000c1e1500 */
[C---:B------:R-:W-:Y:S02]  /*5cc0*/  IMAD.WIDE R12, R139.reuse, 0x2, R94 ;  /* 0x000000028b0c7825 */ /* 0x040fe400078e025e */
[----:B------:R-:W4:Y:S02]  /*5cd0*/  LDG.E.U16 R22, desc[UR16][R22.64] ;  /* 0x0000001016167981 */ /* 0x000f24000c1e1500 */
[----:B------:R-:W-:-:S02]  /*5ce0*/  IMAD.WIDE R14, R139, 0x2, R86 ;  /* 0x000000028b0e7825 */ /* 0x000fc400078e0256 */
[----:B------:R-:W4:Y:S02]  /*5cf0*/  LDG.E.U16 R12, desc[UR16][R12.64] ;  /* 0x000000100c0c7981 */ /* 0x000f24000c1e1500 */
[----:B------:R-:W-:Y:S02]  /*5d00*/  IMAD.WIDE R16, R139, 0x2, R78 ;  /* 0x000000028b107825 */ /* 0x000fe400078e024e */
[----:B------:R-:W4:Y:S04]  /*5d10*/  LDG.E.U16 R14, desc[UR16][R14.64] ;  /* 0x000000100e0e7981 */ /* 0x000f28000c1e1500 */
[----:B------:R-:W4:Y:S01]  /*5d20*/  LDG.E.U16 R16, desc[UR16][R16.64] ;  /* 0x0000001010107981 */ /* 0x000f22000c1e1500 */
[----:B------:R-:W-:Y:S02]  /*5d30*/  UMOV UR4, 0x1 ;  /* 0x0000000100047882 */ /* 0x000fe40000000000 */
[----:B------:R-:W-:-:S04]  /*5d40*/  @!UP1 UIADD3 UR4, UPT, UPT, -UR4, 0x100000, URZ ;  /* 0x0010000004049890 */ /* 0x000fc8000fffe1ff */
[----:B------:R-:W-:Y:S02]  /*5d50*/  @!UP1 USHF.L.U32 UR5, UR4, 0xb, URZ ;  /* 0x0000000b04059899 */ /* 0x000fe400080006ff */
[----:B------:R-:W-:Y:S01]  /*5d60*/  @!UP1 USHF.L.U32 UR4, UR4, 0x1, URZ ;  /* 0x0000000104049899 */ /* 0x000fe200080006ff */
[----:B------:R-:W-:Y:S01]  /*5d70*/  VOTEU.ALL UP3, P6 ;  /* 0x0000000000ff7886 */ /* 0x000fe20003060000 */
[----:B--2---:R0:W-:Y:S04]  /*5d80*/  STS.U16 [R74+UR9+0xc000], R27 ;  /* 0x00c0001b4a007988 */ /* 0x0041e80008000409 */
[----:B---3--:R0:W-:Y:S04]  /*5d90*/  STS.U16 [R74+UR9+0xc800], R35 ;  /* 0x00c800234a007988 */ /* 0x0081e80008000409 */
[----:B-----5:R0:W-:Y:S04]  /*5da0*/  STS.U16 [R74+UR9+0xcc00], R39 ;  /* 0x00cc00274a007988 */ /* 0x0201e80008000409 */
[----:B------:R0:W-:Y:S04]  /*5db0*/  STS.U16 [R74+UR9+0xd800], R49 ;  /* 0x00d800314a007988 */ /* 0x0001e80008000409 */
[----:B------:R0:W-:Y:S04]  /*5dc0*/  STS.U16 [R74+UR9+0xc400], R31 ;  /* 0x00c4001f4a007988 */ /* 0x0001e80008000409 */
[----:B------:R0:W-:Y:S04]  /*5dd0*/  STS.U16 [R74+UR9+0xd000], R41 ;  /* 0x00d000294a007988 */ /* 0x0001e80008000409 */
[----:B------:R0:W-:Y:S04]  /*5de0*/  STS.U16 [R74+UR9+0xd400], R45 ;  /* 0x00d4002d4a007988 */ /* 0x0001e80008000409 */
        /* <DEDUP_REMOVED lines=25> */
[----:B------:R1:W-:Y:S06]  /*5f80*/  MEMBAR.ALL.CTA ;  /* 0x0000000000007992 */ /* 0x0003ec0000008000 */
[----:B-1----:R-:W-:Y:S04]  /*5f90*/  FENCE.VIEW.ASYNC.S ;  /* 0x00000000000073c6 */ /* 0x002fe80000000000 */
[----:B------:R-:W1:Y:S02]  /*5fa0*/  FENCE.VIEW.ASYNC.S ;  /* 0x00000000000073c6 */ /* 0x000e640000000000 */
[----:B-1----:R0:W1:Y:S02]  /*5fb0*/  @!UP3 SYNCS.EXCH.64 URZ, [UR9+0x14010], UR4 ;  /* 0x0140100409ffb5b2 */ /* 0x0020640008000100 */
[----:B-1----:R-:W-:Y:S06]  /*5fc0*/  BAR.SYNC.DEFER_BLOCKING 0x0 ;  /* 0x0000000000007b1d */ /* 0x002fec0000010000 */
[----:B0-----:R-:W-:Y:S05]  /*5fd0*/  BRA.U UP2, `(.L_x_16) ;  /* 0x0000000102747547 */ /* 0x001fea000b800000 */
[----:B------:R-:W-:Y:S01]  /*5fe0*/  UMOV UR53, 0x40004040 ;  /* 0x4000404000357882 */ /* 0x000fe20000000000 */
[----:B------:R-:W-:Y:S01]  /*5ff0*/  UMOV UR55, 0x40004040 ;  /* 0x4000404000377882 */ /* 0x000fe20000000000 */
[----:B------:R-:W-:Y:S01]  /*6000*/  UMOV UR56, 0x0 ;  /* 0x0000000000387882 */ /* 0x000fe20000000000 */
[----:B------:R-:W-:Y:S01]  /*6010*/  UMOV UR57, 0x8108490 ;  /* 0x0810849000397882 */ /* 0x000fe20000000000 */
[----:B------:R-:W-:Y:S01]  /*6020*/  UIADD3 UR4, UPT, UPT, UR9, 0x14010, URZ ;  /* 0x0001401009047890 */ /* 0x000fe2000fffe0ff */
[----:B------:R0:W-:Y:S01]  /*6030*/  UTCHMMA gdesc[UR52], gdesc[UR54], tmem[UR14], tmem[UR56], idesc[UR57], !UPT ;  /* 0x00ff3836340075ea */ /* 0x0001e2000f80000e */
[----:B------:R-:W-:Y:S01]  /*6040*/  UMOV UR58, 0x0 ;  /* 0x00000000003a7882 */ /* 0x000fe20000000000 */
[----:B------:R-:W-:Y:S01]  /*6050*/  UMOV UR59, 0x8108490 ;  /* 0x08108490003b7882 */ /* 0x000fe20000000000 */
[----:B------:R-:W-:Y:S01]  /*6060*/  UMOV UR60, 0x0 ;  /* 0x00000000003c7882 */ /* 0x000fe20000000000 */
[----:B------:R-:W-:Y:S01]  /*6070*/  UMOV UR61, 0x8108490 ;  /* 0x08108490003d7882 */ /* 0x000fe20000000000 */
        /* <DEDUP_REMOVED lines=9> */
[----:B------:R-:W-:Y:S01]  /*6110*/  UMOV UR5, URZ ;  /* 0x000000ff00057c82 */ /* 0x000fe20008000000 */
[----:B------:R0:W-:Y:S01]  /*6120*/  UTCHMMA gdesc[UR26], gdesc[UR40], tmem[UR14], tmem[UR64], idesc[UR65], UPT ;  /* 0x00ff40281a0075ea */ /* 0x0001e2000b80000e */
[----:B------:R-:W-:Y:S01]  /*6130*/  UMOV UR76, 0x0 ;  /* 0x00000000004c7882 */ /* 0x000fe20000000000 */
[----:B------:R-:W-:Y:S01]  /*6140*/  UMOV UR77, 0x8108490 ;  /* 0x08108490004d7882 */ /* 0x000fe20000000000 */
[----:B------:R0:W-:Y:S01]  /*6150*/  UTCHMMA gdesc[UR28], gdesc[UR42], tmem[UR14], tmem[UR66], idesc[UR67], UPT ;  /* 0x00ff422a1c0075ea */ /* 0x0001e2000b80000e */
[----:B------:R-:W-:Y:S01]  /*6160*/  UMOV UR4, UR4 ;  /* 0x0000000400047c82 */ /* 0x000fe20008000000 */
[----:B------:R0:W-:Y:S01]  /*6170*/  UTCHMMA gdesc[UR30], gdesc[UR44], tmem[UR14], tmem[UR56], idesc[UR57], UPT ;  /* 0x00ff382c1e0075ea */ /* 0x0001e2000b80000e */
[----:B------:R0:W-:Y:S01]  /*6180*/  UTCHMMA gdesc[UR32], gdesc[UR46], tmem[UR14], tmem[UR76], idesc[UR77], UPT ;  /* 0x00ff4c2e200075ea */ /* 0x0001e2000b80000e */
[----:B------:R0:W-:Y:S01]  /*6190*/  UTCBAR [UR4], URZ ;  /* 0x000000ff040073e9 */ /* 0x0001e200080000ff */
[----:B------:R-:W-:Y:S01]  /*61a0*/  NOP ;  /* 0x0000000000007918 */ /* 0x000fe20000000000 */
.L_x_16:
[----:B------:R-:W1:Y:S01]  /*61b0*/  SYNCS.PHASECHK.TRANS64.TRYWAIT P0, [UR9+0x14010], RZ ;  /* 0x014010ffff0075a7 */ /* 0x000e620008001109 */
[----:B------:R-:W-:Y:S01]  /*61c0*/  IMAD.U32 R4, RZ, RZ, UR13 ;  /* 0x0000000dff047e24 */ /* 0x000fe2000f8e00ff */
[----:B------:R-:W-:-:S04]  /*61d0*/  IADD3 R37, P1, PT, R70, R137, RZ ;  /* 0x0000008946257210 */ /* 0x000fc80007f3e0ff */
[----:B------:R-:W-:Y:S01]  /*61e0*/  LEA.HI R39, R4, R69, RZ, 0x1d ;  /* 0x0000004504277211 */ /* 0x000fe200078fe8ff */
[----:B------:R-:W-:Y:S01]  /*61f0*/  IMAD.X R38, RZ, RZ, R136, P1 ;  /* 0x000000ffff267224 */ /* 0x000fe200008e0688 */
[C---:B------:R-:W-:Y:S02]  /*6200*/  IADD3 R4, P3, PT, R37.reuse, 0x82, RZ ;  /* 0x0000008225047810 */ /* 0x040fe40007f7e0ff */
[----:B------:R-:W-:Y:S01]  /*6210*/  IADD3 R40, P4, PT, R37, 0x80, RZ ;  /* 0x0000008025287810 */ /* 0x000fe20007f9e0ff */
[----:B------:R-:W-:Y:S01]  /*6220*/  VIADD R39, R39, UR8 ;  /* 0x0000000827277c36 */ /* 0x000fe20008000000 */
[C---:B------:R-:W-:Y:S01]  /*6230*/  IADD3 R6, P2, PT, R37.reuse, 0x83, RZ ;  /* 0x0000008325067810 */ /* 0x040fe20007f5e0ff */
[--C-:B------:R-:W-:Y:S02]  /*6240*/  IMAD.X R45, RZ, RZ, R38.reuse, P3 ;  /* 0x000000ffff2d7224 */ /* 0x100fe400018e0626 */
[--C-:B------:R-:W-:Y:S01]  /*6250*/  IMAD.X R43, RZ, RZ, R38.reuse, P4 ;  /* 0x000000ffff2b7224 */ /* 0x100fe200020e0626 */
[----:B------:R-:W-:Y:S01]  /*6260*/  ISETP.GT.U32.AND P5, PT, R4, R39, PT ;  /* 0x000000270400720c */ /* 0x000fe20003fa4070 */
[----:B------:R-:W-:Y:S01]  /*6270*/  IMAD.X R47, RZ, RZ, R38, P2 ;  /* 0x000000ffff2f7224 */ /* 0x000fe200010e0626 */
[----:B------:R-:W-:-:S02]  /*6280*/  IADD3 R4, P1, PT, R37, 0x84, RZ ;  /* 0x0000008425047810 */ /* 0x000fc40007f3e0ff */
[-C--:B------:R-:W-:Y:S02]  /*6290*/  ISETP.GT.U32.AND P4, PT, R6, R39.reuse, PT ;  /* 0x000000270600720c */ /* 0x080fe40003f84070 */
[----:B------:R-:W-:Y:S02]  /*62a0*/  ISETP.GT.U32.AND P3, PT, R4, R39, PT ;  /* 0x000000270400720c */ /* 0x000fe40003f64070 */
[----:B------:R-:W-:Y:S01]  /*62b0*/  IADD3 R42, P2, PT, R37, 0x85, RZ ;  /* 0x00000085252a7810 */ /* 0x000fe20007f5e0ff */
[----:B-1----:R-:W-:-:S12]  /*62c0*/  @!P0 BRA `(.L_x_17) ;  /* 0x0000004c001c8947 */ /* 0x002fd80003800000 */
.L_x_25:
[----:B------:R-:W-:Y:S01]  /*62d0*/  BAR.SYNC.DEFER_BLOCKING 0x0 ;  /* 0x0000000000007b1d */ /* 0x000fe20000010000 */
[C---:B------:R-:W-:Y:S01]  /*62e0*/  IADD3 R44, P0, PT, R37.reuse, 0x86, RZ ;  /* 0x00000086252c7810 */ /* 0x040fe20007f1e0ff */
[--C-:B------:R-:W-:Y:S01]  /*62f0*/  IMAD.X R49, RZ, RZ, R38.reuse, P1 ;  /* 0x000000ffff317224 */ /* 0x100fe200008e0626 */
[C---:B------:R-:W-:Y:S01]  /*6300*/  IADD3 R46, P1, PT, R37.reuse, 0x87, RZ ;  /* 0x00000087252e7810 */ /* 0x040fe20007f3e0ff */
[--C-:B------:R-:W-:Y:S01]  /*6310*/  IMAD.X R51, RZ, RZ, R38.reuse, P2 ;  /* 0x000000ffff337224 */ /* 0x100fe200010e0626 */
[C---:B------:R-:W-:Y:S01]  /*6320*/  IADD3 R48, P2, PT, R37.reuse, 0x88, RZ ;  /* 0x0000008825307810 */ /* 0x040fe20007f5e0ff */
[--C-:B------:R-:W-:Y:S01]  /*6330*/  IMAD.X R53, RZ, RZ, R38.reuse, P0 ;  /* 0x000000ffff357224 */ /* 0x100fe200000e0626 */
[C---:B------:R-:W-:Y:S01]  /*6340*/  IADD3 R50, P0, PT, R37.reuse, 0x89, RZ ;  /* 0x0000008925327810 */ /* 0x040fe20007f1e0ff */
[----:B------:R-:W-:Y:S01]  /*6350*/  LDTM.16dp32bit_t0_t15.x32 R4, tmem[UR15] ;  /* 0x0000000f000479ee */ /* 0x000fe20008a80000 */
[----:B------:R-:W1:Y:S01]  /*6360*/  LDTM.16dp32bit_t16_t31.x32 R4, tmem[UR15+0x20] ;  /* 0x0000200f000479ee */ /* 0x000e620008aa0000 */
[--C-:B------:R-:W-:Y:S01]  /*6370*/  IMAD.X R55, RZ, RZ, R38.reuse, P1 ;  /* 0x000000ffff377224 */ /* 0x100fe200008e0626 */
[----:B------:R-:W-:Y:S01]  /*6380*/  IADD3.X R57, PT, PT, RZ, R38, RZ, P2, !PT ;  /* 0x00000026ff397210 */ /* 0x000fe200017fe4ff */
[----:B------:R-:W-:Y:S01]  /*6390*/  IMAD.U32 R36, R36, -0x80000000, RZ ;  /* 0x8000000024247824 */ /* 0x000fe200078e00ff */
[C---:B------:R-:W-:Y:S01]  /*63a0*/  IADD3 R52, P1, PT, R37.reuse, 0x8a, RZ ;  /* 0x0000008a25347810 */ /* 0x040fe20007f3e0ff */
[----:B------:R-:W-:Y:S01]  /*63b0*/  IMAD.X R59, RZ, RZ, R38, P0 ;  /* 0x000000ffff3b7224 */ /* 0x000fe200000e0626 */
[----:B------:R-:W-:-:S02]  /*63c0*/  IADD3 R54, P2, PT, R37, 0x8b, RZ ;  /* 0x0000008b25367810 */ /* 0x000fc40007f5e0ff */
[C---:B------:R-:W-:Y:S01]  /*63d0*/  IADD3 R56, P0, PT, R37.reuse, 0x8c, RZ ;  /* 0x0000008c25387810 */ /* 0x040fe20007f1e0ff */
[--C-:B------:R-:W-:Y:S01]  /*63e0*/  IMAD.X R61, RZ, RZ, R38.reuse, P1 ;  /* 0x000000ffff3d7224 */ /* 0x100fe200008e0626 */
[C---:B------:R-:W-:Y:S01]  /*63f0*/  IADD3 R58, P1, PT, R37.reuse, 0x8d, RZ ;  /* 0x0000008d253a7810 */ /* 0x040fe20007f3e0ff */
[--C-:B------:R-:W-:Y:S01]  /*6400*/  IMAD.X R63, RZ, RZ, R38.reuse, P2 ;  /* 0x000000ffff3f7224 */ /* 0x100fe200010e0626 */
[C---:B------:R-:W-:Y:S01]  /*6410*/  IADD3 R60, P2, PT, R37.reuse, 0x8e, RZ ;  /* 0x0000008e253c7810 */ /* 0x040fe20007f5e0ff */
[--C-:B------:R-:W-:Y:S01]  /*6420*/  IMAD.X R64, RZ, RZ, R38.reuse, P0 ;  /* 0x000000ffff407224 */ /* 0x100fe200000e0626 */
[----:B------:R-:W-:Y:S01]  /*6430*/  IADD3 R62, P0, PT, R37, 0x8f, RZ ;  /* 0x0000008f253e7810 */ /* 0x000fe20007f1e0ff */
[--C-:B------:R-:W-:Y:S01]  /*6440*/  IMAD.X R65, RZ, RZ, R38.reuse, P1 ;  /* 0x000000ffff417224 */ /* 0x100fe200008e0626 */
[-C--:B------:R-:W-:Y:S01]  /*6450*/  ISETP.GT.U32.AND P1, PT, R40, R39.reuse, PT ;  /* 0x000000272800720c */ /* 0x080fe20003f24070 */
[--C-:B------:R-:W-:Y:S01]  /*6460*/  IMAD.X R66, RZ, RZ, R38.reuse, P2 ;  /* 0x000000ffff427224 */ /* 0x100fe200010e0626 */
[----:B------:R-:W-:Y:S01]  /*6470*/  IADD3 R41, P2, PT, R137, 0x80, RZ ;  /* 0x0000008089297810 */ /* 0x000fe20007f5e0ff */
[----:B------:R-:W-:Y:S01]  /*6480*/  IMAD.X R38, RZ, RZ, R38, P0 ;  /* 0x000000ffff267224 */ /* 0x000fe200000e0626 */
[----:B------:R-:W-:Y:S01]  /*6490*/  ISETP.GT.U32.AND.EX P1, PT, R43, RZ, PT, P1 ;  /* 0x000000ff2b00720c */ /* 0x000fe20003f24110 */
[----:B------:R-:W2:Y:S01]  /*64a0*/  @!P6 SYNCS.CCTL.IV [UR9+0x14010] ;  /* 0x01401000ff00e9b1 */ /* 0x000ea20008000009 */
[----:B------:R-:W-:Y:S01]  /*64b0*/  ISETP.GT.U32.AND P0, PT, R42, R39, PT ;  /* 0x000000272a00720c */ /* 0x000fe20003f04070 */
[----:B------:R-:W-:-:S02]  /*64c0*/  IMAD.X R42, RZ, RZ, R136, P2 ;  /* 0x000000ffff2a7224 */ /* 0x000fc400010e0688 */
[----:B-1----:R-:W-:Y:S01]  /*64d0*/  FMUL R4, R4, UR72 ;  /* 0x0000004804047c20 */ /* 0x002fe20008400000 */
[-C--:B------:R-:W-:Y:S01]  /*64e0*/  ISETP.GE.U32.AND P2, PT, R40, R39.reuse, PT ;  /* 0x000000272800720c */ /* 0x080fe20003f46070 */
[----:B------:R-:W-:Y:S01]  /*64f0*/  FMUL R9, R9, UR72 ;  /* 0x0000004809097c20 */ /* 0x000fe20008400000 */
[----:B------:R-:W-:Y:S01]  /*6500*/  ISETP.GT.U32.AND.EX P0, PT, R51, RZ, PT, P0 ;  /* 0x000000ff3300720c */ /* 0x000fe20003f04100 */
[----:B------:R-:W-:Y:S01]  /*6510*/  FMUL R7, R7, UR72 ;  /* 0x0000004807077c20 */ /* 0x000fe20008400000 */
[----:B------:R-:W-:Y:S01]  /*6520*/  FSEL R37, R4, -INF , !P1 ;  /* 0xff80000004257808 */ /* 0x000fe20004800000 */
[----:B------:R-:W-:Y:S01]  /*6530*/  FMUL R4, R5, UR72 ;  /* 0x0000004805047c20 */ /* 0x000fe20008400000 */
[----:B------:R-:W-:Y:S01]  /*6540*/  ISETP.GE.U32.AND.EX P2, PT, R43, RZ, PT, P2 ;  /* 0x000000ff2b00720c */ /* 0x000fe20003f46120 */
[----:B------:R-:W-:Y:S01]  /*6550*/  FMUL R5, R6, UR72 ;  /* 0x0000004806057c20 */ /* 0x000fe20008400000 */
[-C--:B------:R-:W-:Y:S01]  /*6560*/  ISETP.GT.U32.AND P1, PT, R44, R39.reuse, PT ;  /* 0x000000272c00720c */ /* 0x080fe20003f24070 */
[----:B------:R-:W-:Y:S01]  /*6570*/  FMUL R6, R8, UR72 ;  /* 0x0000004808067c20 */ /* 0x000fe20008400000 */
[----:B------:R-:W-:Y:S01]  /*6580*/  FSEL R4, R4, -INF , !P2 ;  /* 0xff80000004047808 */ /* 0x000fe20005000000 */
[----:B------:R-:W-:Y:S01]  /*6590*/  FMUL R8, R10, UR72 ;  /* 0x000000480a087c20 */ /* 0x000fe20008400000 */
[----:B------:R-:W-:Y:S01]  /*65a0*/  ISETP.GT.U32.AND.EX P3, PT, R49, RZ, PT, P3 ;  /* 0x000000ff3100720c */ /* 0x000fe20003f64130 */
[----:B------:R-:W-:Y:S01]  /*65b0*/  FMUL R11, R11, UR72 ;  /* 0x000000480b0b7c20 */ /* 0x000fe20008400000 */
[----:B------:R-:W-:Y:S01]  /*65c0*/  FSEL R9, R9, -INF , !P0 ;  /* 0xff80000009097808 */ /* 0x000fe20004000000 */
[----:B------:R-:W-:Y:S01]  /*65d0*/  FMUL R10, R12, UR72 ;  /* 0x000000480c0a7c20 */ /* 0x000fe20008400000 */
[----:B------:R-:W-:Y:S01]  /*65e0*/  ISETP.GT.U32.AND.EX P5, PT, R45, RZ, PT, P5 ;  /* 0x000000ff2d00720c */ /* 0x000fe20003fa4150 */
[----:B------:R-:W-:Y:S01]  /*65f0*/  FMUL R15, R15, UR72 ;  /* 0x000000480f0f7c20 */ /* 0x000fe20008400000 */
[-C--:B------:R-:W-:Y:S01]  /*6600*/  ISETP.GT.U32.AND P2, PT, R46, R39.reuse, PT ;  /* 0x000000272e00720c */ /* 0x080fe20003f44070 */
[----:B------:R-:W-:Y:S01]  /*6610*/  FMUL R12, R14, UR72 ;  /* 0x000000480e0c7c20 */ /* 0x000fe20008400000 */
[-C--:B------:R-:W-:Y:S01]  /*6620*/  ISETP.GT.U32.AND P0, PT, R54, R39.reuse, PT ;  /* 0x000000273600720c */ /* 0x080fe20003f04070 */
[----:B------:R-:W-:Y:S01]  /*6630*/  FMUL R13, R13, UR72 ;  /* 0x000000480d0d7c20 */ /* 0x000fe20008400000 */
[----:B------:R-:W-:Y:S01]  /*6640*/  ISETP.GT.U32.AND.EX P4, PT, R47, RZ, PT, P4 ;  /* 0x000000ff2f00720c */ /* 0x000fe20003f84140 */
[----:B------:R-:W-:Y:S01]  /*6650*/  FMUL R17, R17, UR72 ;  /* 0x0000004811117c20 */ /* 0x000fe20008400000 */
[----:B------:R-:W-:Y:S01]  /*6660*/  ISETP.GT.U32.AND.EX P1, PT, R53, RZ, PT, P1 ;  /* 0x000000ff3500720c */ /* 0x000fe20003f24110 */
[----:B------:R-:W-:Y:S01]  /*6670*/  FMUL R19, R19, UR72 ;  /* 0x0000004813137c20 */ /* 0x000fe20008400000 */
[----:B------:R-:W-:Y:S01]  /*6680*/  FSEL R6, R6, -INF , !P3 ;  /* 0xff80000006067808 */ /* 0x000fe20005800000 */
[----:B------:R-:W-:Y:S01]  /*6690*/  FMUL R21, R21, UR72 ;  /* 0x0000004815157c20 */ /* 0x000fe20008400000 */
[----:B------:R-:W-:Y:S01]  /*66a0*/  FSEL R5, R5, -INF , !P5 ;  /* 0xff80000005057808 */ /* 0x000fe20006800000 */
[----:B------:R-:W-:Y:S01]  /*66b0*/  FMUL R23, R23, UR72 ;  /* 0x0000004817177c20 */ /* 0x000fe20008400000 */
[-C--:B------:R-:W-:Y:S01]  /*66c0*/  ISETP.GT.U32.AND P3, PT, R52, R39.reuse, PT ;  /* 0x000000273400720c */ /* 0x080fe20003f64070 */
[----:B------:R-:W-:Y:S01]  /*66d0*/  FMUL R25, R25, UR72 ;  /* 0x0000004819197c20 */ /* 0x000fe20008400000 */
[----:B------:R-:W-:Y:S01]  /*66e0*/  ISETP.GT.U32.AND.EX P2, PT, R55, RZ, PT, P2 ;  /* 0x000000ff3700720c */ /* 0x000fe20003f44120 */
[----:B------:R-:W-:Y:S01]  /*66f0*/  FMUL R27, R27, UR72 ;  /* 0x000000481b1b7c20 */ /* 0x000fe20008400000 */
[----:B------:R-:W-:Y:S01]  /*6700*/  ISETP.GT.U32.AND.EX P0, PT, R63, RZ, PT, P0 ;  /* 0x000000ff3f00720c */ /* 0x000fe20003f04100 */
[----:B------:R-:W-:Y:S01]  /*6710*/  FMUL R29, R29, UR72 ;  /* 0x000000481d1d7c20 */ /* 0x000fe20008400000 */
[-C--:B------:R-:W-:Y:S01]  /*6720*/  ISETP.GT.U32.AND P5, PT, R48, R39.reuse, PT ;  /* 0x000000273000720c */ /* 0x080fe20003fa4070 */
[----:B------:R-:W-:Y:S01]  /*6730*/  FMUL R28, R28, UR72 ;  /* 0x000000481c1c7c20 */ /* 0x000fe20008400000 */
[----:B------:R-:W-:Y:S01]  /*6740*/  LOP3.LUT R14, R41, 0x1e, R70, 0xfe, !PT ;  /* 0x0000001e290e7812 */ /* 0x000fe200078efe46 */
[----:B------:R-:W-:Y:S01]  /*6750*/  FMUL R30, R30, UR72 ;  /* 0x000000481e1e7c20 */ /* 0x000fe20008400000 */
[----:B------:R-:W-:Y:S01]  /*6760*/  FSEL R7, R7, -INF , !P4 ;  /* 0xff80000007077808 */ /* 0x000fe20006000000 */
[----:B------:R-:W-:Y:S01]  /*6770*/  FMUL R31, R31, UR72 ;  /* 0x000000481f1f7c20 */ /* 0x000fe20008400000 */
[----:B------:R-:W-:Y:S01]  /*6780*/  FSEL R8, R8, -INF , !P1 ;  /* 0xff80000008087808 */ /* 0x000fe20004800000 */
[----:B------:R-:W-:Y:S01]  /*6790*/  FMUL R32, R32, UR72 ;  /* 0x0000004820207c20 */ /* 0x000fe20008400000 */
[-C--:B------:R-:W-:Y:S01]  /*67a0*/  ISETP.GT.U32.AND P4, PT, R50, R39.reuse, PT ;  /* 0x000000273200720c */ /* 0x080fe20003f84070 */
[----:B------:R-:W-:Y:S01]  /*67b0*/  FMUL R33, R33, UR72 ;  /* 0x0000004821217c20 */ /* 0x000fe20008400000 */
[----:B------:R-:W-:Y:S01]  /*67c0*/  ISETP.GT.U32.AND P1, PT, R56, R39, PT ;  /* 0x000000273800720c */ /* 0x000fe20003f24070 */
[----:B------:R-:W-:Y:S01]  /*67d0*/  NOP ;  /* 0x0000000000007918 */ /* 0x000fe20000000000 */
[----:B------:R-:W-:-:S02]  /*67e0*/  FSEL R11, R11, -INF , !P2 ;  /* 0xff8000000b0b7808 */ /* 0x000fc40005000000 */
[----:B------:R-:W-:Y:S02]  /*67f0*/  ISETP.GT.U32.AND.EX P3, PT, R61, RZ, PT, P3 ;  /* 0x000000ff3d00720c */ /* 0x000fe40003f64130 */
[----:B------:R-:W-:Y:S02]  /*6800*/  FSEL R15, R15, -INF , !P0 ;  /* 0xff8000000f0f7808 */ /* 0x000fe40004000000 */
[----:B------:R-:W-:Y:S02]  /*6810*/  ISETP.GT.U32.AND.EX P5, PT, R57, RZ, PT, P5 ;  /* 0x000000ff3900720c */ /* 0x000fe40003fa4150 */
[-C--:B------:R-:W-:Y:S02]  /*6820*/  ISETP.GT.U32.AND P2, PT, R58, R39.reuse, PT ;  /* 0x000000273a00720c */ /* 0x080fe40003f44070 */
[----:B------:R-:W-:Y:S02]  /*6830*/  LOP3.LUT R40, R41, 0x1f, R70, 0xfe, !PT ;  /* 0x0000001f29287812 */ /* 0x000fe400078efe46 */
[----:B------:R-:W-:Y:S01]  /*6840*/  ISETP.GT.U32.AND P0, PT, R14, R39, PT ;  /* 0x000000270e00720c */ /* 0x000fe20003f04070 */
[----:B------:R-:W-:Y:S01]  /*6850*/  FMUL R14, R16, UR72 ;  /* 0x00000048100e7c20 */ /* 0x000fe20008400000 */
[----:B------:R-:W-:-:S02]  /*6860*/  ISETP.GT.U32.AND.EX P4, PT, R59, RZ, PT, P4 ;  /* 0x000000ff3b00720c */ /* 0x000fc40003f84140 */
[----:B------:R-:W-:Y:S02]  /*6870*/  ISETP.GT.U32.AND.EX P1, PT, R64, RZ, PT, P1 ;  /* 0x000000ff4000720c */ /* 0x000fe40003f24110 */
[----:B------:R-:W-:Y:S02]  /*6880*/  FSEL R12, R12, -INF , !P3 ;  /* 0xff8000000c0c7808 */ /* 0x000fe40005800000 */
[----:B------:R-:W-:Y:S02]  /*6890*/  LOP3.LUT R16, R41, 0x1d, R70, 0xfe, !PT ;  /* 0x0000001d29107812 */ /* 0x000fe400078efe46 */
[----:B------:R-:W-:Y:S02]  /*68a0*/  FSEL R10, R10, -INF , !P5 ;  /* 0xff8000000a0a7808 */ /* 0x000fe40006800000 */
[----:B------:R-:W-:Y:S02]  /*68b0*/  ISETP.GT.U32.AND P3, PT, R40, R39, PT ;  /* 0x000000272800720c */ /* 0x000fe40003f64070 */
[----:B------:R-:W-:-:S02]  /*68c0*/  ISETP.GT.U32.AND.EX P2, PT, R65, RZ, PT, P2 ;  /* 0x000000ff4100720c */ /* 0x000fc40003f44120 */
[-C--:B------:R-:W-:Y:S02]  /*68d0*/  ISETP.GT.U32.AND P5, PT, R60, R39.reuse, PT ;  /* 0x000000273c00720c */ /* 0x080fe40003fa4070 */
[----:B------:R-:W-:Y:S02]  /*68e0*/  LOP3.LUT R40, R41, 0x1c, R70, 0xfe, !PT ;  /* 0x0000001c29287812 */ /* 0x000fe400078efe46 */
[----:B------:R-:W-:Y:S02]  /*68f0*/  FSEL R13, R13, -INF , !P4 ;  /* 0xff8000000d0d7808 */ /* 0x000fe40006000000 */
[----:B------:R-:W-:Y:S02]  /*6900*/  FSEL R14, R14, -INF , !P1 ;  /* 0xff8000000e0e7808 */ /* 0x000fe40004800000 */
[-C--:B------:R-:W-:Y:S02]  /*6910*/  ISETP.GT.U32.AND P4, PT, R62, R39.reuse, PT ;  /* 0x000000273e00720c */ /* 0x080fe40003f84070 */
[----:B------:R-:W-:Y:S01]  /*6920*/  ISETP.GT.U32.AND P1, PT, R16, R39, PT ;  /* 0x000000271000720c */ /* 0x000fe20003f24070 */
[----:B------:R-:W-:Y:S01]  /*6930*/  FMUL R16, R18, UR72 ;  /* 0x0000004812107c20 */ /* 0x000fe20008400000 */
[----:B------:R-:W-:-:S02]  /*6940*/  FSEL R17, R17, -INF , !P2 ;  /* 0xff80000011117808 */ /* 0x000fc40005000000 */
[----:B------:R-:W-:Y:S02]  /*6950*/  ISETP.GT.U32.AND P2, PT, R40, R39, PT ;  /* 0x000000272800720c */ /* 0x000fe40003f44070 */
[----:B------:R-:W-:Y:S02]  /*6960*/  ISETP.GT.U32.AND.EX P5, PT, R66, RZ, PT, P5 ;  /* 0x000000ff4200720c */ /* 0x000fe40003fa4150 */
[C-C-:B------:R-:W-:Y:S02]  /*6970*/  LOP3.LUT R40, R41.reuse, 0x10, R70.reuse, 0xfe, !PT ;  /* 0x0000001029287812 */ /* 0x140fe400078efe46 */
[----:B------:R-:W-:Y:S02]  /*6980*/  ISETP.GT.U32.AND.EX P4, PT, R38, RZ, PT, P4 ;  /* 0x000000ff2600720c */ /* 0x000fe40003f84140 */
[----:B------:R-:W-:Y:S02]  /*6990*/  LOP3.LUT R18, R41, 0x11, R70, 0xfe, !PT ;  /* 0x0000001129127812 */ /* 0x000fe400078efe46 */
[----:B------:R-:W-:-:S02]  /*69a0*/  FSEL R16, R16, -INF , !P5 ;  /* 0xff80000010107808 */ /* 0x000fc40006800000 */
[-C--:B------:R-:W-:Y:S02]  /*69b0*/  ISETP.GT.U32.AND P5, PT, R40, R39.reuse, PT ;  /* 0x000000272800720c */ /* 0x080fe40003fa4070 */
[----:B------:R-:W-:Y:S02]  /*69c0*/  FSEL R19, R19, -INF , !P4 ;  /* 0xff80000013137808 */ /* 0x000fe40006000000 */
[----:B------:R-:W-:Y:S01]  /*69d0*/  ISETP.GT.U32.AND P4, PT, R18, R39, PT ;  /* 0x000000271200720c */ /* 0x000fe20003f84070 */
[----:B------:R-:W-:Y:S01]  /*69e0*/  FMUL R18, R20, UR72 ;  /* 0x0000004814127c20 */ /* 0x000fe20008400000 */
[C---:B------:R-:W-:Y:S02]  /*69f0*/  ISETP.GT.U32.AND.EX P5, PT, R42.reuse, RZ, PT, P5 ;  /* 0x000000ff2a00720c */ /* 0x040fe40003fa4150 */
[----:B------:R-:W-:Y:S02]  /*6a00*/  LOP3.LUT R38, R41, 0x12, R70, 0xfe, !PT ;  /* 0x0000001229267812 */ /* 0x000fe400078efe46 */
[----:B------:R-:W-:-:S02]  /*6a10*/  ISETP.GT.U32.AND.EX P4, PT, R42, RZ, PT, P4 ;  /* 0x000000ff2a00720c */ /* 0x000fc40003f84140 */
[----:B------:R-:W-:Y:S02]  /*6a20*/  LOP3.LUT R20, R41, 0x13, R70, 0xfe, !PT ;  /* 0x0000001329147812 */ /* 0x000fe400078efe46 */
[----:B------:R-:W-:Y:S02]  /*6a30*/  FSEL R18, R18, -INF , !P5 ;  /* 0xff80000012127808 */ /* 0x000fe40006800000 */
[-C--:B------:R-:W-:Y:S02]  /*6a40*/  ISETP.GT.U32.AND P5, PT, R38, R39.reuse, PT ;  /* 0x000000272600720c */ /* 0x080fe40003fa4070 */
[----:B------:R-:W-:Y:S02]  /*6a50*/  FSEL R21, R21, -INF , !P4 ;  /* 0xff80000015157808 */ /* 0x000fe40006000000 */
[----:B------:R-:W-:Y:S01]  /*6a60*/  ISETP.GT.U32.AND P4, PT, R20, R39, PT ;  /* 0x000000271400720c */ /* 0x000fe20003f84070 */
[----:B------:R-:W-:Y:S01]  /*6a70*/  FMUL R20, R22, UR72 ;  /* 0x0000004816147c20 */ /* 0x000fe20008400000 */
[----:B------:R-:W-:-:S02]  /*6a80*/  ISETP.GT.U32.AND.EX P5, PT, R42, RZ, PT, P5 ;  /* 0x000000ff2a00720c */ /* 0x000fc40003fa4150 */
[C-C-:B------:R-:W-:Y:S02]  /*6a90*/  LOP3.LUT R38, R41.reuse, 0x14, R70.reuse, 0xfe, !PT ;  /* 0x0000001429267812 */ /* 0x140fe400078efe46 */
[----:B------:R-:W-:Y:S02]  /*6aa0*/  ISETP.GT.U32.AND.EX P4, PT, R42, RZ, PT, P4 ;  /* 0x000000ff2a00720c */ /* 0x000fe40003f84140 */
[----:B------:R-:W-:Y:S02]  /*6ab0*/  LOP3.LUT R22, R41, 0x15, R70, 0xfe, !PT ;  /* 0x0000001529167812 */ /* 0x000fe400078efe46 */
[----:B------:R-:W-:Y:S02]  /*6ac0*/  FSEL R20, R20, -INF , !P5 ;  /* 0xff80000014147808 */ /* 0x000fe40006800000 */
[----:B------:R-:W-:Y:S02]  /*6ad0*/  ISETP.GT.U32.AND P5, PT, R38, R39, PT ;  /* 0x000000272600720c */ /* 0x000fe40003fa4070 */
[----:B------:R-:W-:-:S02]  /*6ae0*/  FSEL R23, R23, -INF , !P4 ;  /* 0xff80000017177808 */ /* 0x000fc40006000000 */
[-C--:B------:R-:W-:Y:S01]  /*6af0*/  ISETP.GT.U32.AND P4, PT, R22, R39.reuse, PT ;  /* 0x000000271600720c */ /* 0x080fe20003f84070 */
[----:B------:R-:W-:Y:S01]  /*6b00*/  FMUL R22, R24, UR72 ;  /* 0x0000004818167c20 */ /* 0x000fe20008400000 */
[----:B------:R-:W-:Y:S02]  /*6b10*/  ISETP.GT.U32.AND.EX P5, PT, R42, RZ, PT, P5 ;  /* 0x000000ff2a00720c */ /* 0x000fe40003fa4150 */
[----:B------:R-:W-:Y:S02]  /*6b20*/  LOP3.LUT R38, R41, 0x17, R70, 0xfe, !PT ;  /* 0x0000001729267812 */ /* 0x000fe400078efe46 */
[----:B------:R-:W-:Y:S02]  /*6b30*/  FMNMX3 R24, R37, R4, R5, !PT ;  /* 0x0000000425187276 */ /* 0x000fe40007800005 */
[----:B------:R-:W-:Y:S02]  /*6b40*/  FSEL R22, R22, -INF , !P5 ;  /* 0xff80000016167808 */ /* 0x000fe40006800000 */
[----:B------:R-:W-:-:S02]  /*6b50*/  ISETP.GT.U32.AND P5, PT, R38, R39, PT ;  /* 0x000000272600720c */ /* 0x000fc40003fa4070 */
[----:B------:R-:W-:Y:S01]  /*6b60*/  FMNMX3 R38, R24, R7, R6, !PT ;  /* 0x0000000718267276 */ /* 0x000fe20007800006 */
[----:B------:R-:W-:Y:S01]  /*6b70*/  FMUL R24, R26, UR72 ;  /* 0x000000481a187c20 */ /* 0x000fe20008400000 */
[----:B------:R-:W-:Y:S02]  /*6b80*/  ISETP.GT.U32.AND.EX P4, PT, R42, RZ, PT, P4 ;  /* 0x000000ff2a00720c */ /* 0x000fe40003f84140 */
[----:B------:R-:W-:Y:S02]  /*6b90*/  FMNMX3 R38, R38, R9, R8, !PT ;  /* 0x0000000926267276 */ /* 0x000fe40007800008 */
[----:B------:R-:W-:Y:S02]  /*6ba0*/  LOP3.LUT R40, R41, 0x16, R70, 0xfe, !PT ;  /* 0x0000001629287812 */ /* 0x000fe400078efe46 */
[----:B------:R-:W-:Y:S02]  /*6bb0*/  FMNMX3 R38, R38, R11, R10, !PT ;  /* 0x0000000b26267276 */ /* 0x000fe4000780000a */
[----:B------:R-:W-:-:S02]  /*6bc0*/  FSEL R25, R25, -INF , !P4 ;  /* 0xff80000019197808 */ /* 0x000fc40006000000 */
[----:B------:R-:W-:Y:S02]  /*6bd0*/  FMNMX3 R38, R38, R13, R12, !PT ;  /* 0x0000000d26267276 */ /* 0x000fe4000780000c */
[----:B------:R-:W-:Y:S02]  /*6be0*/  ISETP.GT.U32.AND P4, PT, R40, R39, PT ;  /* 0x000000272800720c */ /* 0x000fe40003f84070 */
[----:B------:R-:W-:Y:S02]  /*6bf0*/  FMNMX3 R38, R38, R15, R14, !PT ;  /* 0x0000000f26267276 */ /* 0x000fe4000780000e */
[----:B------:R-:W-:Y:S02]  /*6c00*/  ISETP.GT.U32.AND.EX P4, PT, R42, RZ, PT, P4 ;  /* 0x000000ff2a00720c */ /* 0x000fe40003f84140 */
[----:B------:R-:W-:Y:S02]  /*6c10*/  LOP3.LUT R40, R41, 0x19, R70, 0xfe, !PT ;  /* 0x0000001929287812 */ /* 0x000fe400078efe46 */
[----:B------:R-:W-:-:S02]  /*6c20*/  FMNMX3 R26, R38, R17, R16, !PT ;  /* 0x00000011261a7276 */ /* 0x000fc40007800010 */
[----:B------:R-:W-:Y:S02]  /*6c30*/  ISETP.GT.U32.AND.EX P5, PT, R42, RZ, PT, P5 ;  /* 0x000000ff2a00720c */ /* 0x000fe40003fa4150 */
[----:B------:R-:W-:Y:S02]  /*6c40*/  LOP3.LUT R44, R41, 0x18, R70, 0xfe, !PT ;  /* 0x00000018292c7812 */ /* 0x000fe400078efe46 */
[----:B------:R-:W-:Y:S02]  /*6c50*/  FSEL R24, R24, -INF , !P4 ;  /* 0xff80000018187808 */ /* 0x000fe40006000000 */
[----:B------:R-:W-:Y:S02]  /*6c60*/  ISETP.GT.U32.AND P4, PT, R40, R39, PT ;  /* 0x000000272800720c */ /* 0x000fe40003f84070 */
[----:B------:R-:W-:Y:S02]  /*6c70*/  FMNMX3 R26, R26, R19, R18, !PT ;  /* 0x000000131a1a7276 */ /* 0x000fe40007800012 */
[----:B------:R-:W-:-:S02]  /*6c80*/  FSEL R27, R27, -INF , !P5 ;  /* 0xff8000001b1b7808 */ /* 0x000fc40006800000 */
[----:B------:R-:W-:Y:S02]  /*6c90*/  ISETP.GT.U32.AND P5, PT, R44, R39, PT ;  /* 0x000000272c00720c */ /* 0x000fe40003fa4070 */
[----:B------:R-:W-:Y:S02]  /*6ca0*/  ISETP.GT.U32.AND.EX P4, PT, R42, RZ, PT, P4 ;  /* 0x000000ff2a00720c */ /* 0x000fe40003f84140 */
[C---:B------:R-:W-:Y:S02]  /*6cb0*/  LOP3.LUT R44, R41.reuse, 0x1a, R70, 0xfe, !PT ;  /* 0x0000001a292c7812 */ /* 0x040fe400078efe46 */
[----:B------:R-:W-:Y:S02]  /*6cc0*/  FMNMX3 R26, R26, R21, R20, !PT ;  /* 0x000000151a1a7276 */ /* 0x000fe40007800014 */
[----:B------:R-:W-:Y:S02]  /*6cd0*/  ISETP.GT.U32.AND.EX P5, PT, R42, RZ, PT, P5 ;  /* 0x000000ff2a00720c */ /* 0x000fe40003fa4150 */
[----:B------:R-:W-:-:S02]  /*6ce0*/  LOP3.LUT R40, R41, 0x1b, R70, 0xfe, !PT ;  /* 0x0000001b29287812 */ /* 0x000fc400078efe46 */
[----:B------:R-:W-:Y:S02]  /*6cf0*/  FSEL R29, R29, -INF , !P4 ;  /* 0xff8000001d1d7808 */ /* 0x000fe40006000000 */
[----:B------:R-:W-:Y:S02]  /*6d00*/  ISETP.GT.U32.AND P4, PT, R44, R39, PT ;  /* 0x000000272c00720c */ /* 0x000fe40003f84070 */
[----:B------:R-:W-:Y:S02]  /*6d10*/  FMNMX3 R26, R26, R23, R22, !PT ;  /* 0x000000171a1a7276 */ /* 0x000fe40007800016 */
[----:B------:R-:W-:Y:S02]  /*6d20*/  FSEL R38, R28, -INF , !P5 ;  /* 0xff8000001c267808 */ /* 0x000fe40006800000 */
[----:B------:R-:W-:Y:S02]  /*6d30*/  ISETP.GT.U32.AND P5, PT, R40, R39, PT ;  /* 0x000000272800720c */ /* 0x000fe40003fa4070 */
[----:B------:R-:W-:-:S02]  /*6d40*/  ISETP.GT.U32.AND.EX P4, PT, R42, RZ, PT, P4 ;  /* 0x000000ff2a00720c */ /* 0x000fc40003f84140 */
[----:B------:R-:W-:Y:S02]  /*6d50*/  FMNMX3 R26, R26, R25, R24, !PT ;  /* 0x000000191a1a7276 */ /* 0x000fe40007800018 */
[C---:B------:R-:W-:Y:S02]  /*6d60*/  ISETP.GT.U32.AND.EX P5, PT, R42.reuse, RZ, PT, P5 ;  /* 0x000000ff2a00720c */ /* 0x040fe40003fa4150 */
[----:B------:R-:W-:Y:S02]  /*6d70*/  ISETP.GT.U32.AND.EX P2, PT, R42, RZ, PT, P2 ;  /* 0x000000ff2a00720c */ /* 0x000fe40003f44120 */
[----:B------:R-:W-:Y:S02]  /*6d80*/  FSEL R39, R30, -INF , !P4 ;  /* 0xff8000001e277808 */ /* 0x000fe40006000000 */
[----:B------:R-:W-:Y:S01]  /*6d90*/  FMNMX3 R28, R26, R27, R38, !PT ;  /* 0x0000001b1a1c7276 */ /* 0x000fe20007800026 */
[----:B------:R-:W-:Y:S01]  /*6da0*/  FMUL R26, R34, UR72 ;  /* 0x00000048221a7c20 */ /* 0x000fe20008400000 */
[----:B------:R-:W-:-:S02]  /*6db0*/  FSEL R40, R31, -INF , !P5 ;  /* 0xff8000001f287808 */ /* 0x000fc40006800000 */
[C---:B------:R-:W-:Y:S02]  /*6dc0*/  ISETP.GT.U32.AND.EX P0, PT, R42.reuse, RZ, PT, P0 ;  /* 0x000000ff2a00720c */ /* 0x040fe40003f04100 */
[----:B------:R-:W-:Y:S02]  /*6dd0*/  ISETP.GT.U32.AND.EX P1, PT, R42, RZ, PT, P1 ;  /* 0x000000ff2a00720c */ /* 0x000fe40003f24110 */
[----:B------:R-:W-:Y:S02]  /*6de0*/  FSEL R31, R32, -INF , !P2 ;  /* 0xff800000201f7808 */ /* 0x000fe40005000000 */
[----:B------:R-:W-:Y:S01]  /*6df0*/  FMNMX3 R30, R28, R29, R39, !PT ;  /* 0x0000001d1c1e7276 */ /* 0x000fe20007800027 */
[----:B------:R-:W-:Y:S01]  /*6e00*/  FMUL R28, R35, UR72 ;  /* 0x00000048231c7c20 */ /* 0x000fe20008400000 */
[----:B------:R-:W-:Y:S02]  /*6e10*/  ISETP.GT.U32.AND.EX P3, PT, R42, RZ, PT, P3 ;  /* 0x000000ff2a00720c */ /* 0x000fe40003f64130 */
[----:B------:R-:W-:-:S02]  /*6e20*/  FSEL R34, R33, -INF , !P1 ;  /* 0xff80000021227808 */ /* 0x000fc40004800000 */
[----:B------:R-:W-:Y:S02]  /*6e30*/  FSEL R35, R26, -INF , !P0 ;  /* 0xff8000001a237808 */ /* 0x000fe40004000000 */
[----:B------:R-:W-:Y:S02]  /*6e40*/  FMNMX3 R30, R30, R40, R31, !PT ;  /* 0x000000281e1e7276 */ /* 0x000fe4000780001f */
[----:B------:R-:W-:Y:S02]  /*6e50*/  FSEL R33, R28, -INF , !P3 ;  /* 0xff8000001c217808 */ /* 0x000fe40005800000 */
[----:B------:R-:W-:-:S04]  /*6e60*/  FMNMX3 R30, R30, R34, R35, !PT ;  /* 0x000000221e1e7276 */ /* 0x000fc80007800023 */
[----:B------:R-:W-:-:S05]  /*6e70*/  FMNMX R30, R33, R30, !PT ;  /* 0x0000001e211e7209 */ /* 0x000fca0007800000 */
[----:B------:R-:W1:Y:S02]  /*6e80*/  SHFL.BFLY PT, R168, R30, 0x10, 0x1f ;  /* 0x0e001f001ea87f89 */ /* 0x000e6400000e0000 */
[----:B-1----:R-:W-:-:S05]  /*6e90*/  FMNMX3 R168, R30, R168, R169, !PT ;  /* 0x000000a81ea87276 */ /* 0x002fca00078000a9 */
[--C-:B------:R-:W-:Y:S01]  /*6ea0*/  FADD R37, R37, -R168.reuse ;  /* 0x800000a825257221 */ /* 0x100fe20000000000 */
[--C-:B------:R-:W-:Y:S01]  /*6eb0*/  FADD R4, R4, -R168.reuse ;  /* 0x800000a804047221 */ /* 0x100fe20000000000 */
[--C-:B------:R-:W-:Y:S01]  /*6ec0*/  FADD R5, R5, -R168.reuse ;  /* 0x800000a805057221 */ /* 0x100fe20000000000 */
[--C-:B------:R-:W-:Y:S01]  /*6ed0*/  FADD R7, R7, -R168.reuse ;  /* 0x800000a807077221 */ /* 0x100fe20000000000 */
[----:B------:R-:W-:Y:S01]  /*6ee0*/  FMUL R37, R37, 1.4426950216293334961 ;  /* 0x3fb8aa3b25257820 */ /* 0x000fe20000400000 */
[----:B------:R-:W-:Y:S01]  /*6ef0*/  FMUL R4, R4, 1.4426950216293334961 ;  /* 0x3fb8aa3b04047820 */ /* 0x000fe20000400000 */
[----:B------:R-:W-:Y:S01]  /*6f00*/  FMUL R5, R5, 1.4426950216293334961 ;  /* 0x3fb8aa3b05057820 */ /* 0x000fe20000400000 */
[----:B------:R-:W-:Y:S01]  /*6f10*/  FMUL R7, R7, 1.4426950216293334961 ;  /* 0x3fb8aa3b07077820 */ /* 0x000fe20000400000 */
[----:B------:R-:W-:Y:S01]  /*6f20*/  MUFU.EX2 R225, R37 ;  /* 0x0000002500e17308 */ /* 0x000fe20000000800 */
[--C-:B------:R-:W-:Y:S01]  /*6f30*/  FADD R6, R6, -R168.reuse ;  /* 0x800000a806067221 */ /* 0x100fe20000000000 */
[--C-:B------:R-:W-:Y:S01]  /*6f40*/  FADD R9, R9, -R168.reuse ;  /* 0x800000a809097221 */ /* 0x100fe20000000000 */
[--C-:B------:R-:W-:Y:S01]  /*6f50*/  FADD R8, R8, -R168.reuse ;  /* 0x800000a808087221 */ /* 0x100fe20000000000 */
[--C-:B------:R-:W-:Y:S01]  /*6f60*/  FADD R11, R11, -R168.reuse ;  /* 0x800000a80b0b7221 */ /* 0x100fe20000000000 */
[----:B------:R-:W-:Y:S01]  /*6f70*/  FMUL R6, R6, 1.4426950216293334961 ;  /* 0x3fb8aa3b06067820 */ /* 0x000fe20000400000 */
[----:B------:R-:W-:Y:S01]  /*6f80*/  FMUL R9, R9, 1.4426950216293334961 ;  /* 0x3fb8aa3b09097820 */ /* 0x000fe20000400000 */
[----:B------:R-:W-:Y:S01]  /*6f90*/  FMUL R8, R8, 1.4426950216293334961 ;  /* 0x3fb8aa3b08087820 */ /* 0x000fe20000400000 */
[----:B------:R-:W1:Y:S01]  /*6fa0*/  MUFU.EX2 R58, R4 ;  /* 0x00000004003a7308 */ /* 0x000e620000000800 */
[----:B------:R-:W-:Y:S01]  /*6fb0*/  FMUL R11, R11, 1.4426950216293334961 ;  /* 0x3fb8aa3b0b0b7820 */ /* 0x000fe20000400000 */
[--C-:B------:R-:W-:Y:S01]  /*6fc0*/  FADD R10, R10, -R168.reuse ;  /* 0x800000a80a0a7221 */ /* 0x100fe20000000000 */
[--C-:B------:R-:W-:Y:S01]  /*6fd0*/  FADD R13, R13, -R168.reuse ;  /* 0x800000a80d0d7221 */ /* 0x100fe20000000000 */
[--C-:B------:R-:W-:Y:S01]  /*6fe0*/  FADD R12, R12, -R168.reuse ;  /* 0x800000a80c0c7221 */ /* 0x100fe20000000000 */
[--C-:B------:R-:W-:Y:S01]  /*6ff0*/  FADD R15, R15, -R168.reuse ;  /* 0x800000a80f0f7221 */ /* 0x100fe20000000000 */
[----:B------:R-:W-:Y:S01]  /*7000*/  FMUL R10, R10, 1.4426950216293334961 ;  /* 0x3fb8aa3b0a0a7820 */ /* 0x000fe20000400000 */
[----:B------:R-:W-:Y:S01]  /*7010*/  FMUL R13, R13, 1.4426950216293334961 ;  /* 0x3fb8aa3b0d0d7820 */ /* 0x000fe20000400000 */
[----:B------:R1:W3:Y:S01]  /*7020*/  MUFU.EX2 R54, R5 ;  /* 0x0000000500367308 */ /* 0x0002e20000000800 */
[----:B------:R-:W-:Y:S01]  /*7030*/  FMUL R12, R12, 1.4426950216293334961 ;  /* 0x3fb8aa3b0c0c7820 */ /* 0x000fe20000400000 */
[----:B------:R-:W-:Y:S01]  /*7040*/  FMUL R15, R15, 1.4426950216293334961 ;  /* 0x3fb8aa3b0f0f7820 */ /* 0x000fe20000400000 */
[--C-:B------:R-:W-:Y:S01]  /*7050*/  FADD R14, R14, -R168.reuse ;  /* 0x800000a80e0e7221 */ /* 0x100fe20000000000 */
[--C-:B------:R-:W-:Y:S01]  /*7060*/  FADD R17, R17, -R168.reuse ;  /* 0x800000a811117221 */ /* 0x100fe20000000000 */
[--C-:B------:R-:W-:Y:S01]  /*7070*/  FADD R16, R16, -R168.reuse ;  /* 0x800000a810107221 */ /* 0x100fe20000000000 */
[----:B------:R-:W-:Y:S01]  /*7080*/  FADD R19, R19, -R168 ;  /* 0x800000a813137221 */ /* 0x000fe20000000000 */
[----:B------:R-:W-:Y:S01]  /*7090*/  FMUL R14, R14, 1.4426950216293334961 ;  /* 0x3fb8aa3b0e0e7820 */ /* 0x000fe20000400000 */
[----:B------:R-:W4:Y:S01]  /*70a0*/  MUFU.EX2 R221, R7 ;  /* 0x0000000700dd7308 */ /* 0x000f220000000800 */
[----:B-1----:R-:W-:Y:S01]  /*70b0*/  FADD R5, R225, R58 ;  /* 0x0000003ae1057221 */ /* 0x002fe20000000000 */
[----:B------:R-:W-:Y:S01]  /*70c0*/  FMUL R17, R17, 1.4426950216293334961 ;  /* 0x3fb8aa3b11117820 */ /* 0x000fe20000400000 */
[----:B------:R-:W-:Y:S01]  /*70d0*/  FMUL R16, R16, 1.4426950216293334961 ;  /* 0x3fb8aa3b10107820 */ /* 0x000fe20000400000 */
[----:B------:R-:W-:Y:S01]  /*70e0*/  FMUL R19, R19, 1.4426950216293334961 ;  /* 0x3fb8aa3b13137820 */ /* 0x000fe20000400000 */
[--C-:B------:R-:W-:Y:S01]  /*70f0*/  FADD R18, R18, -R168.reuse ;  /* 0x800000a812127221 */ /* 0x100fe20000000000 */
[--C-:B------:R-:W-:Y:S01]  /*7100*/  FADD R21, R21, -R168.reuse ;  /* 0x800000a815157221 */ /* 0x100fe20000000000 */
[--C-:B------:R-:W-:Y:S01]  /*7110*/  FADD R20, R20, -R168.reuse ;  /* 0x800000a814147221 */ /* 0x100fe20000000000 */
[----:B------:R-:W1:Y:S01]  /*7120*/  MUFU.EX2 R56, R6 ;  /* 0x0000000600387308 */ /* 0x000e620000000800 */
[----:B---3--:R-:W-:Y:S01]  /*7130*/  FADD R4, R54, R5 ;  /* 0x0000000536047221 */ /* 0x008fe20000000000 */
[----:B------:R-:W-:Y:S01]  /*7140*/  FMUL R18, R18, 1.4426950216293334961 ;  /* 0x3fb8aa3b12127820 */ /* 0x000fe20000400000 */
[----:B------:R-:W-:Y:S01]  /*7150*/  FMUL R21, R21, 1.4426950216293334961 ;  /* 0x3fb8aa3b15157820 */ /* 0x000fe20000400000 */
[----:B------:R-:W-:Y:S01]  /*7160*/  FMUL R20, R20, 1.4426950216293334961 ;  /* 0x3fb8aa3b14147820 */ /* 0x000fe20000400000 */
[--C-:B------:R-:W-:Y:S01]  /*7170*/  FADD R23, R23, -R168.reuse ;  /* 0x800000a817177221 */ /* 0x100fe20000000000 */
[--C-:B------:R-:W-:Y:S01]  /*7180*/  FADD R22, R22, -R168.reuse ;  /* 0x800000a816167221 */ /* 0x100fe20000000000 */
[----:B------:R-:W-:Y:S01]  /*7190*/  FADD R25, R25, -R168 ;  /* 0x800000a819197221 */ /* 0x000fe20000000000 */
[----:B------:R-:W3:Y:S01]  /*71a0*/  MUFU.EX2 R223, R9 ;  /* 0x0000000900df7308 */ /* 0x000ee20000000800 */
[----:B----4-:R-:W-:Y:S01]  /*71b0*/  FADD R5, R221, R4 ;  /* 0x00000004dd057221 */ /* 0x010fe20000000000 */
[----:B------:R-:W-:Y:S01]  /*71c0*/  FMUL R23, R23, 1.4426950216293334961 ;  /* 0x3fb8aa3b17177820 */ /* 0x000fe20000400000 */
[----:B------:R-:W-:Y:S01]  /*71d0*/  FMUL R22, R22, 1.4426950216293334961 ;  /* 0x3fb8aa3b16167820 */ /* 0x000fe20000400000 */
[--C-:B------:R-:W-:Y:S01]  /*71e0*/  FADD R24, R24, -R168.reuse ;  /* 0x800000a818187221 */ /* 0x100fe20000000000 */
[----:B------:R-:W-:Y:S01]  /*71f0*/  FMUL R25, R25, 1.4426950216293334961 ;  /* 0x3fb8aa3b19197820 */ /* 0x000fe20000400000 */
[--C-:B------:R-:W-:Y:S01]  /*7200*/  FADD R27, R27, -R168.reuse ;  /* 0x800000a81b1b7221 */ /* 0x100fe20000000000 */
[--C-:B------:R-:W-:Y:S01]  /*7210*/  FADD R38, R38, -R168.reuse ;  /* 0x800000a826267221 */ /* 0x100fe20000000000 */
[----:B------:R-:W4:Y:S01]  /*7220*/  MUFU.EX2 R52, R8 ;  /* 0x0000000800347308 */ /* 0x000f220000000800 */
[----:B-1----:R-:W-:Y:S01]  /*7230*/  FADD R4, R56, R5 ;  /* 0x0000000538047221 */ /* 0x002fe20000000000 */
[----:B------:R-:W-:Y:S01]  /*7240*/  FMUL R24, R24, 1.4426950216293334961 ;  /* 0x3fb8aa3b18187820 */ /* 0x000fe20000400000 */
[----:B------:R-:W-:Y:S01]  /*7250*/  FMUL R27, R27, 1.4426950216293334961 ;  /* 0x3fb8aa3b1b1b7820 */ /* 0x000fe20000400000 */
[--C-:B------:R-:W-:Y:S01]  /*7260*/  FADD R29, R29, -R168.reuse ;  /* 0x800000a81d1d7221 */ /* 0x100fe20000000000 */
[--C-:B------:R-:W-:Y:S01]  /*7270*/  FADD R39, R39, -R168.reuse ;  /* 0x800000a827277221 */ /* 0x100fe20000000000 */
[--C-:B------:R-:W-:Y:S01]  /*7280*/  FADD R40, R40, -R168.reuse ;  /* 0x800000a828287221 */ /* 0x100fe20000000000 */
[----:B------:R-:W-:Y:S01]  /*7290*/  FADD R31, R31, -R168 ;  /* 0x800000a81f1f7221 */ /* 0x000fe20000000000 */
[----:B------:R-:W1:Y:S01]  /*72a0*/  MUFU.EX2 R219, R11 ;  /* 0x0000000b00db7308 */ /* 0x000e620000000800 */
[----:B---3--:R-:W-:Y:S01]  /*72b0*/  FADD R5, R223, R4 ;  /* 0x00000004df057221 */ /* 0x008fe20000000000 */
[----:B------:R-:W-:Y:S01]  /*72c0*/  FMUL R29, R29, 1.4426950216293334961 ;  /* 0x3fb8aa3b1d1d7820 */ /* 0x000fe20000400000 */
[--C-:B------:R-:W-:Y:S01]  /*72d0*/  FADD R34, R34, -R168.reuse ;  /* 0x800000a822227221 */ /* 0x100fe20000000000 */
[--C-:B------:R-:W-:Y:S01]  /*72e0*/  FADD R35, R35, -R168.reuse ;  /* 0x800000a823237221 */ /* 0x100fe20000000000 */
[----:B------:R-:W-:-:S03]  /*72f0*/  FADD R33, R33, -R168 ;  /* 0x800000a821217221 */ /* 0x000fc60000000000 */
[----:B------:R-:W3:Y:S01]  /*7300*/  MUFU.EX2 R50, R10 ;  /* 0x0000000a00327308 */ /* 0x000ee20000000800 */
[----:B----4-:R-:W-:-:S07]  /*7310*/  FADD R4, R52, R5 ;  /* 0x0000000534047221 */ /* 0x010fce0000000000 */
[----:B------:R-:W4:Y:S01]  /*7320*/  MUFU.EX2 R173, R13 ;  /* 0x0000000d00ad7308 */ /* 0x000f220000000800 */
[----:B-1----:R-:W-:-:S07]  /*7330*/  FADD R5, R219, R4 ;  /* 0x00000004db057221 */ /* 0x002fce0000000000 */
[----:B------:R-:W1:Y:S01]  /*7340*/  MUFU.EX2 R48, R12 ;  /* 0x0000000c00307308 */ /* 0x000e620000000800 */
[----:B---3--:R-:W-:-:S07]  /*7350*/  FADD R4, R50, R5 ;  /* 0x0000000532047221 */ /* 0x008fce0000000000 */
[----:B------:R-:W3:Y:S01]  /*7360*/  MUFU.EX2 R65, R15 ;  /* 0x0000000f00417308 */ /* 0x000ee20000000800 */
[----:B----4-:R-:W-:-:S07]  /*7370*/  FADD R5, R173, R4 ;  /* 0x00000004ad057221 */ /* 0x010fce0000000000 */
[----:B------:R-:W4:Y:S01]  /*7380*/  MUFU.EX2 R32, R14 ;  /* 0x0000000e00207308 */ /* 0x000f220000000800 */
[----:B-1----:R-:W-:-:S07]  /*7390*/  FADD R4, R48, R5 ;  /* 0x0000000530047221 */ /* 0x002fce0000000000 */
[----:B------:R1:W5:Y:S01]  /*73a0*/  MUFU.EX2 R63, R17 ;  /* 0x00000011003f7308 */ /* 0x0003620000000800 */
[----:B---3--:R-:W-:-:S07]  /*73b0*/  FADD R5, R65, R4 ;  /* 0x0000000441057221 */ /* 0x008fce0000000000 */
[----:B------:R3:W0:Y:S01]  /*73c0*/  MUFU.EX2 R46, R16 ;  /* 0x00000010002e7308 */ /* 0x0006220000000800 */
[----:B----4-:R-:W-:Y:S01]  /*73d0*/  FADD R4, R32, R5 ;  /* 0x0000000520047221 */ /* 0x010fe20000000000 */
[----:B-1----:R-:W-:-:S06]  /*73e0*/  FMUL R17, R39, 1.4426950216293334961 ;  /* 0x3fb8aa3b27117820 */ /* 0x002fcc0000400000 */
[----:B------:R1:W4:Y:S01]  /*73f0*/  MUFU.EX2 R61, R19 ;  /* 0x00000013003d7308 */ /* 0x0003220000000800 */
[----:B-----5:R-:W-:Y:S01]  /*7400*/  FADD R5, R63, R4 ;  /* 0x000000043f057221 */ /* 0x020fe20000000000 */
[----:B---3--:R-:W-:-:S06]  /*7410*/  FMUL R16, R38, 1.4426950216293334961 ;  /* 0x3fb8aa3b26107820 */ /* 0x008fcc0000400000 */
[----:B------:R3:W5:Y:S01]  /*7420*/  MUFU.EX2 R30, R18 ;  /* 0x00000012001e7308 */ /* 0x0007620000000800 */
[----:B0-----:R-:W-:Y:S01]  /*7430*/  FADD R4, R46, R5 ;  /* 0x000000052e047221 */ /* 0x001fe20000000000 */
[----:B-1----:R-:W-:-:S06]  /*7440*/  FMUL R19, R35, 1.4426950216293334961 ;  /* 0x3fb8aa3b23137820 */ /* 0x002fcc0000400000 */
[----:B------:R-:W0:Y:S01]  /*7450*/  MUFU.EX2 R59, R21 ;  /* 0x00000015003b7308 */ /* 0x000e220000000800 */
[----:B----4-:R-:W-:Y:S01]  /*7460*/  FADD R5, R61, R4 ;  /* 0x000000043d057221 */ /* 0x010fe20000000000 */
[----:B------:R-:W-:Y:S01]  /*7470*/  FADD R4, -R168, R169 ;  /* 0x000000a9a8047221 */ /* 0x000fe20000000100 */
[----:B---3--:R-:W-:Y:S01]  /*7480*/  FMUL R18, R31, 1.4426950216293334961 ;  /* 0x3fb8aa3b1f127820 */ /* 0x008fe20000400000 */
[----:B------:R-:W-:Y:S02]  /*7490*/  FMUL R31, R34, 1.4426950216293334961 ;  /* 0x3fb8aa3b221f7820 */ /* 0x000fe40000400000 */
[----:B------:R-:W-:Y:S02]  /*74a0*/  FMUL R4, R4, 1.4426950216293334961 ;  /* 0x3fb8aa3b04047820 */ /* 0x000fe40000400000 */
[----:B------:R1:W3:Y:S01]  /*74b0*/  MUFU.EX2 R28, R20 ;  /* 0x00000014001c7308 */ /* 0x0002e20000000800 */
[----:B-----5:R-:W-:-:S07]  /*74c0*/  FADD R6, R30, R5 ;  /* 0x000000051e067221 */ /* 0x020fce0000000000 */
[----:B------:R-:W2:Y:S01]  /*74d0*/  MUFU.EX2 R169, R4 ;  /* 0x0000000400a97308 */ /* 0x000ea20000000800 */
[----:B0-----:R-:W-:Y:S01]  /*74e0*/  FADD R5, R59, R6 ;  /* 0x000000063b057221 */ /* 0x001fe20000000000 */
[----:B-1----:R-:W-:-:S06]  /*74f0*/  FMUL R20, R33, 1.4426950216293334961 ;  /* 0x3fb8aa3b21147820 */ /* 0x002fcc0000400000 */
[----:B------:R-:W0:Y:S01]  /*7500*/  MUFU.EX2 R55, R23 ;  /* 0x0000001700377308 */ /* 0x000e220000000800 */
[----:B---3--:R-:W-:-:S07]  /*7510*/  FADD R6, R28, R5 ;  /* 0x000000051c067221 */ /* 0x008fce0000000000 */
[----:B------:R1:W3:Y:S01]  /*7520*/  MUFU.EX2 R26, R22 ;  /* 0x00000016001a7308 */ /* 0x0002e20000000800 */
[----:B--2---:R2:W-:Y:S01]  /*7530*/  STSM.16.M88 [R68+0xc000], R169 ;  /* 0x00c000a944007844 */ /* 0x0045e20000000000 */
[----:B------:R-:W-:Y:S01]  /*7540*/  BAR.SYNC.DEFER_BLOCKING 0x0 ;  /* 0x0000000000007b1d */ /* 0x000fe20000010000 */
[----:B0-----:R-:W-:Y:S01]  /*7550*/  FADD R5, R55, R6 ;  /* 0x0000000637057221 */ /* 0x001fe20000000000 */
[----:B-1----:R-:W-:-:S04]  /*7560*/  FMUL R22, R40, 1.4426950216293334961 ;  /* 0x3fb8aa3b28167820 */ /* 0x002fc80000400000 */
[----:B------:R-:W0:Y:S01]  /*7570*/  MUFU.EX2 R53, R25 ;  /* 0x0000001900357308 */ /* 0x000e220000000800 */
[----:B---3--:R-:W-:-:S07]  /*7580*/  FADD R6, R26, R5 ;  /* 0x000000051a067221 */ /* 0x008fce0000000000 */
[----:B------:R-:W1:Y:S08]  /*7590*/  MUFU.EX2 R24, R24 ;  /* 0x0000001800187308 */ /* 0x000e700000000800 */
[----:B------:R-:W3:Y:S01]  /*75a0*/  MUFU.EX2 R49, R27 ;  /* 0x0000001b00317308 */ /* 0x000ee20000000800 */
[----:B0-----:R-:W-:Y:S01]  /*75b0*/  FADD R5, R53, R6 ;  /* 0x0000000635057221 */ /* 0x001fe20000000000 */
[----:B------:R2:W0:Y:S01]  /*75c0*/  LDSM.16.M88 R172, [R3+UR9+0xc000] ;  /* 0x00c0000903ac783b */ /* 0x0004220008000000 */
[----:B------:R-:W4:Y:S01]  /*75d0*/  SYNCS.PHASECHK.TRANS64.TRYWAIT P0, [UR71], R36 ;  /* 0x00000024ff0075a7 */ /* 0x000f220008001147 */
[----:B------:R-:W-:-:S04]  /*75e0*/  IMAD.WIDE R6, R138, 0x2, R210 ;  /* 0x000000028a067825 */ /* 0x000fc800078e02d2 */
[----:B------:R-:W5:Y:S01]  /*75f0*/  MUFU.EX2 R16, R16 ;  /* 0x0000001000107308 */ /* 0x000f620000000800 */
[----:B-1----:R-:W-:-:S07]  /*7600*/  FADD R4, R24, R5 ;  /* 0x0000000518047221 */ /* 0x002fce0000000000 */
[----:B------:R-:W1:Y:S01]  /*7610*/  MUFU.EX2 R47, R29 ;  /* 0x0000001d002f7308 */ /* 0x000e620000000800 */
[----:B---3--:R-:W-:-:S07]  /*7620*/  FADD R5, R49, R4 ;  /* 0x0000000431057221 */ /* 0x008fce0000000000 */
[----:B------:R-:W3:Y:S01]  /*7630*/  MUFU.EX2 R17, R17 ;  /* 0x0000001100117308 */ /* 0x000ee20000000800 */
[----:B-----5:R-:W-:-:S07]  /*7640*/  FADD R4, R16, R5 ;  /* 0x0000000510047221 */ /* 0x020fce0000000000 */
        /* <DEDUP_REMOVED lines=9> */
[----:B---3--:R-:W-:-:S04]  /*76e0*/  FADD R4, R31, R4 ;  /* 0x000000041f047221 */ /* 0x008fc80000000000 */
[----:B-----5:R-:W-:-:S04]  /*76f0*/  FADD R5, R19, R4 ;  /* 0x0000000413057221 */ /* 0x020fc80000000000 */
[----:B-1----:R-:W-:Y:S01]  /*7700*/  FADD R170, R20, R5 ;  /* 0x0000000514aa7221 */ /* 0x002fe20000000000 */
[----:B------:R-:W-:-:S04]  /*7710*/  IMAD.WIDE R4, R138, 0x2, R214 ;  /* 0x000000028a047825 */ /* 0x000fc800078e02d6 */
[----:B------:R2:W1:Y:S01]  /*7720*/  SHFL.BFLY PT, R171, R170, 0x10, 0x1f ;  /* 0x0e001f00aaab7f89 */ /* 0x00046200000e0000 */
[----:B0---4-:R-:W-:Y:S05]  /*7730*/  @!P0 BRA `(.L_x_18) ;  /* 0x00000038000c8947 */ /* 0x011fea0003800000 */
.L_x_26:
[C---:B------:R-:W-:Y:S01]  /*7740*/  IMAD.WIDE R34, R138.reuse, 0x2, R206 ;  /* 0x000000028a227825 */ /* 0x040fe200078e02ce */
[----:B------:R-:W3:Y:S03]  /*7750*/  LDG.E.U16 R23, desc[UR16][R4.64] ;  /* 0x0000001004177981 */ /* 0x000ee6000c1e1500 */
[C---:B------:R-:W-:Y:S01]  /*7760*/  IMAD.WIDE R14, R138.reuse, 0x2, R202 ;  /* 0x000000028a0e7825 */ /* 0x040fe200078e02ca */
[----:B------:R0:W4:Y:S03]  /*7770*/  LDG.E.U16 R21, desc[UR16][R6.64] ;  /* 0x0000001006157981 */ /* 0x000126000c1e1500 */
[C---:B------:R-:W-:Y:S01]  /*7780*/  IMAD.WIDE R12, R138.reuse, 0x2, R198 ;  /* 0x000000028a0c7825 */ /* 0x040fe200078e02c6 */
[----:B------:R-:W5:Y:S03]  /*7790*/  LDG.E.U16 R25, desc[UR16][R34.64] ;  /* 0x0000001022197981 */ /* 0x000f66000c1e1500 */
[C---:B------:R-:W-:Y:S01]  /*77a0*/  IMAD.WIDE R10, R138.reuse, 0x2, R194 ;  /* 0x000000028a0a7825 */ /* 0x040fe200078e02c2 */
[----:B--2---:R-:W2:Y:S03]  /*77b0*/  LDG.E.U16 R27, desc[UR16][R14.64] ;  /* 0x000000100e1b7981 */ /* 0x004ea6000c1e1500 */
[C---:B------:R-:W-:Y:S01]  /*77c0*/  IMAD.WIDE R8, R138.reuse, 0x2, R190 ;  /* 0x000000028a087825 */ /* 0x040fe200078e02be */
[----:B------:R-:W2:Y:S03]  /*77d0*/  LDG.E.U16 R29, desc[UR16][R12.64] ;  /* 0x000000100c1d7981 */ /* 0x000ea6000c1e1500 */
[C---:B------:R-:W-:Y:S01]  /*77e0*/  IMAD.WIDE R40, R138.reuse, 0x2, R186 ;  /* 0x000000028a287825 */ /* 0x040fe200078e02ba */
[----:B------:R-:W2:Y:S03]  /*77f0*/  LDG.E.U16 R33, desc[UR16][R10.64] ;  /* 0x000000100a217981 */ /* 0x000ea6000c1e1500 */
[C---:B------:R-:W-:Y:S01]  /*7800*/  IMAD.WIDE R38, R138.reuse, 0x2, R182 ;  /* 0x000000028a267825 */ /* 0x040fe200078e02b6 */
[----:B------:R1:W2:Y:S03]  /*7810*/  LDG.E.U16 R51, desc[UR16][R8.64] ;  /* 0x0000001008337981 */ /* 0x0002a6000c1e1500 */
[C---:B------:R-:W-:Y:S01]  /*7820*/  IMAD.WIDE R36, R138.reuse, 0x2, R178 ;  /* 0x000000028a247825 */ /* 0x040fe200078e02b2 */
[----:B------:R-:W2:Y:S03]  /*7830*/  LDG.E.U16 R57, desc[UR16][R40.64] ;  /* 0x0000001028397981 */ /* 0x000ea6000c1e1500 */
[C---:B0-----:R-:W-:Y:S01]  /*7840*/  IMAD.WIDE R6, R138.reuse, 0x2, R174 ;  /* 0x000000028a067825 */ /* 0x041fe200078e02ae */
[----:B------:R-:W2:Y:S03]  /*7850*/  LDG.E.U16 R67, desc[UR16][R38.64] ;  /* 0x0000001026437981 */ /* 0x000ea6000c1e1500 */
[C---:B------:R-:W-:Y:S01]  /*7860*/  IMAD.WIDE R4, R138.reuse, 0x2, R164 ;  /* 0x000000028a047825 */ /* 0x040fe200078e02a4 */
[----:B------:R0:W2:Y:S03]  /*7870*/  LDG.E.U16 R217, desc[UR16][R36.64] ;  /* 0x0000001024d97981 */ /* 0x0000a6000c1e1500 */
[C---:B-1----:R-:W-:Y:S01]  /*7880*/  IMAD.WIDE R8, R138.reuse, 0x2, R160 ;  /* 0x000000028a087825 */ /* 0x042fe200078e02a0 */
[----:B------:R-:W2:Y:S03]  /*7890*/  LDG.E.U16 R227, desc[UR16][R6.64] ;  /* 0x0000001006e37981 */ /* 0x000ea6000c1e1500 */
[C---:B------:R-:W-:Y:S01]  /*78a0*/  IMAD.WIDE R10, R138.reuse, 0x2, R156 ;  /* 0x000000028a0a7825 */ /* 0x040fe200078e029c */
[----:B------:R1:W2:Y:S03]  /*78b0*/  LDG.E.U16 R229, desc[UR16][R4.64] ;  /* 0x0000001004e57981 */ /* 0x0002a6000c1e1500 */
[C---:B------:R-:W-:Y:S01]  /*78c0*/  IMAD.WIDE R12, R138.reuse, 0x2, R152 ;  /* 0x000000028a0c7825 */ /* 0x040fe200078e0298 */
[----:B------:R0:W2:Y:S03]  /*78d0*/  LDG.E.U16 R231, desc[UR16][R8.64] ;  /* 0x0000001008e77981 */ /* 0x0000a6000c1e1500 */
[C---:B------:R-:W-:Y:S01]  /*78e0*/  IMAD.WIDE R14, R138.reuse, 0x2, R148 ;  /* 0x000000028a0e7825 */ /* 0x040fe200078e0294 */
[----:B------:R1:W2:Y:S03]  /*78f0*/  LDG.E.U16 R233, desc[UR16][R10.64] ;  /* 0x000000100ae97981 */ /* 0x0002a6000c1e1500 */
[C---:B------:R-:W-:Y:S01]  /*7900*/  IMAD.WIDE R34, R138.reuse, 0x2, R212 ;  /* 0x000000028a227825 */ /* 0x040fe200078e02d4 */
[----:B------:R1:W2:Y:S03]  /*7910*/  LDG.E.U16 R235, desc[UR16][R12.64] ;  /* 0x000000100ceb7981 */ /* 0x0002a6000c1e1500 */
[C---:B0-----:R-:W-:Y:S01]  /*7920*/  IMAD.WIDE R36, R138.reuse, 0x2, R200 ;  /* 0x000000028a247825 */ /* 0x041fe200078e02c8 */
[----:B------:R0:W2:Y:S03]  /*7930*/  LDG.E.U16 R237, desc[UR16][R14.64] ;  /* 0x000000100eed7981 */ /* 0x0000a6000c1e1500 */
[C---:B------:R-:W-:Y:S01]  /*7940*/  IMAD.WIDE R38, R138.reuse, 0x2, R196 ;  /* 0x000000028a267825 */ /* 0x040fe200078e02c4 */
[----:B------:R0:W2:Y:S03]  /*7950*/  LDG.E.U16 R60, desc[UR16][R34.64] ;  /* 0x00000010223c7981 */ /* 0x0000a6000c1e1500 */
[C---:B------:R-:W-:Y:S01]  /*7960*/  IMAD.WIDE R40, R138.reuse, 0x2, R192 ;  /* 0x000000028a287825 */ /* 0x040fe200078e02c0 */
[----:B------:R0:W2:Y:S03]  /*7970*/  LDG.E.U16 R66, desc[UR16][R36.64] ;  /* 0x0000001024427981 */ /* 0x0000a6000c1e1500 */
[C---:B-1----:R-:W-:Y:S01]  /*7980*/  IMAD.WIDE R4, R138.reuse, 0x2, R208 ;  /* 0x000000028a047825 */ /* 0x042fe200078e02d0 */
[----:B------:R1:W2:Y:S03]  /*7990*/  LDG.E.U16 R216, desc[UR16][R38.64] ;  /* 0x0000001026d87981 */ /* 0x0002a6000c1e1500 */
        /* <DEDUP_REMOVED lines=15> */
[----:B------:R-:W2:Y:S03]  /*7a90*/  LDG.E.U16 R228, desc[UR16][R34.64] ;  /* 0x0000001022e47981 */ /* 0x000ea6000c1e1500 */
[C---:B------:R-:W-:Y:S01]  /*7aa0*/  IMAD.WIDE R40, R138.reuse, 0x2, R154 ;  /* 0x000000028a287825 */ /* 0x040fe200078e029a */
[----:B------:R-:W2:Y:S03]  /*7ab0*/  LDG.E.U16 R230, desc[UR16][R36.64] ;  /* 0x0000001024e67981 */ /* 0x000ea6000c1e1500 */
[C---:B------:R-:W-:Y:S01]  /*7ac0*/  IMAD.WIDE R42, R138.reuse, 0x2, R150 ;  /* 0x000000028a2a7825 */ /* 0x040fe200078e0296 */
[----:B------:R-:W2:Y:S03]  /*7ad0*/  LDG.E.U16 R232, desc[UR16][R38.64] ;  /* 0x0000001026e87981 */ /* 0x000ea6000c1e1500 */
[----:B------:R-:W-:Y:S01]  /*7ae0*/  IMAD.WIDE R44, R138, 0x2, R146 ;  /* 0x000000028a2c7825 */ /* 0x000fe200078e0292 */
[----:B------:R-:W2:Y:S04]  /*7af0*/  LDG.E.U16 R234, desc[UR16][R40.64] ;  /* 0x0000001028ea7981 */ /* 0x000ea8000c1e1500 */
[----:B------:R-:W2:Y:S04]  /*7b00*/  LDG.E.U16 R236, desc[UR16][R42.64] ;  /* 0x000000102aec7981 */ /* 0x000ea8000c1e1500 */
[----:B------:R-:W2:Y:S01]  /*7b10*/  LDG.E.U16 R238, desc[UR16][R44.64] ;  /* 0x000000102cee7981 */ /* 0x000ea2000c1e1500 */
[----:B------:R-:W-:-:S02]  /*7b20*/  F2FP.BF16.F32.PACK_AB R4, R58, R225 ;  /* 0x000000e13a04723e */ /* 0x000fc400000010ff */
[----:B------:R-:W-:Y:S02]  /*7b30*/  F2FP.BF16.F32.PACK_AB R5, R221, R54 ;  /* 0x00000036dd05723e */ /* 0x000fe400000010ff */
[----:B------:R-:W-:Y:S02]  /*7b40*/  F2FP.BF16.F32.PACK_AB R6, R223, R56 ;  /* 0x00000038df06723e */ /* 0x000fe400000010ff */
[----:B------:R-:W-:Y:S02]  /*7b50*/  F2FP.BF16.F32.PACK_AB R7, R219, R52 ;  /* 0x00000034db07723e */ /* 0x000fe400000010ff */
[----:B------:R-:W-:Y:S02]  /*7b60*/  F2FP.BF16.F32.PACK_AB R8, R173, R50 ;  /* 0x00000032ad08723e */ /* 0x000fe400000010ff */
[----:B------:R-:W-:Y:S02]  /*7b70*/  F2FP.BF16.F32.PACK_AB R9, R65, R48 ;  /* 0x000000304109723e */ /* 0x000fe400000010ff */
[----:B0-----:R-:W-:-:S02]  /*7b80*/  F2FP.BF16.F32.PACK_AB R10, R63, R32 ;  /* 0x000000203f0a723e */ /* 0x001fc400000010ff */
        /* <DEDUP_REMOVED lines=8> */
[----:B------:R-:W-:-:S04]  /*7c10*/  F2FP.BF16.F32.PACK_AB R19, R20, R19 ;  /* 0x000000131413723e */ /* 0x000fc800000010ff */
[----:B------:R-:W-:Y:S01]  /*7c20*/  STTM.16dp32bit_t0_t15.x16 tmem[UR69], R4 ;  /* 0x00000004000079ed */ /* 0x000fe20008a00045 */
[----:B------:R-:W-:Y:S01]  /*7c30*/  STTM.16dp32bit_t16_t31.x16 tmem[UR69+0x10], R4 ;  /* 0x00001004000079ed */ /* 0x000fe20008a20045 */
[----:B------:R-:W-:Y:S01]  /*7c40*/  ULEA UR71, UR70, UR9, 0x3 ;  /* 0x0000000946477291 */ /* 0x000fe2000f8e18ff */
[----:B------:R-:W-:Y:S01]  /*7c50*/  FADD R170, R170, R171 ;  /* 0x000000abaaaa7221 */ /* 0x000fe20000000000 */
[----:B------:R-:W-:Y:S02]  /*7c60*/  UMOV UR53, UR6 ;  /* 0x0000000600357c82 */ /* 0x000fe40008000000 */
[----:B------:R-:W-:Y:S01]  /*7c70*/  UIADD3 UR71, UPT, UPT, UR71, 0x14000, URZ ;  /* 0x0001400047477890 */ /* 0x000fe2000fffe0ff */
[----:B---3--:R-:W-:Y:S04]  /*7c80*/  STS.U16 [R76+UR9+0x10000], R23 ;  /* 0x010000174c007988 */ /* 0x008fe80008000409 */
[----:B----4-:R-:W-:Y:S04]  /*7c90*/  STS.U16 [R76+UR9+0x10400], R21 ;  /* 0x010400154c007988 */ /* 0x010fe80008000409 */
[----:B-----5:R-:W-:Y:S04]  /*7ca0*/  STS.U16 [R76+UR9+0x10800], R25 ;  /* 0x010800194c007988 */ /* 0x020fe80008000409 */
[----:B--2---:R-:W-:Y:S04]  /*7cb0*/  STS.U16 [R76+UR9+0x10c00], R27 ;  /* 0x010c001b4c007988 */ /* 0x004fe80008000409 */
[----:B------:R-:W-:Y:S04]  /*7cc0*/  STS.U16 [R76+UR9+0x11000], R29 ;  /* 0x0110001d4c007988 */ /* 0x000fe80008000409 */
        /* <DEDUP_REMOVED lines=27> */
[----:B------:R-:W2:Y:S02]  /*7e80*/  FENCE.VIEW.ASYNC.T ;  /* 0x00000000000073c6 */ /* 0x000ea40000000200 */
[----:B--2---:R-:W-:Y:S06]  /*7e90*/  BAR.SYNC.DEFER_BLOCKING 0x0 ;  /* 0x0000000000007b1d */ /* 0x004fec0000010000 */
[----:B0-----:R-:W0:Y:S01]  /*7ea0*/  LDTM.x64 R4, tmem[UR11] ;  /* 0x0000000b000479ee */ /* 0x001e220008340000 */
[----:B------:R-:W-:Y:S01]  /*7eb0*/  NOP ;  /* 0x0000000000007918 */ /* 0x000fe20000000000 */
        /* <DEDUP_REMOVED lines=64> */
[----:B------:R1:W-:Y:S01]  /*82c0*/  STTM.x64 tmem[UR11], R4 ;  /* 0x00000004000079ed */ /* 0x0003e2000834000b */
[----:B------:R-:W0:Y:S02]  /*82d0*/  FENCE.VIEW.ASYNC.T ;  /* 0x00000000000073c6 */ /* 0x000e240000000200 */
[----:B0-----:R-:W-:Y:S06]  /*82e0*/  BAR.SYNC.DEFER_BLOCKING 0x0 ;  /* 0x0000000000007b1d */ /* 0x001fec0000010000 */
[----:B------:R0:W-:Y:S06]  /*82f0*/  MEMBAR.ALL.CTA ;  /* 0x0000000000007992 */ /* 0x0001ec0000008000 */
[----:B0-----:R-:W0:Y:S02]  /*8300*/  FENCE.VIEW.ASYNC.S ;  /* 0x00000000000073c6 */ /* 0x001e240000000000 */
[----:B0-----:R-:W-:Y:S06]  /*8310*/  BAR.SYNC.DEFER_BLOCKING 0x0 ;  /* 0x0000000000007b1d */ /* 0x001fec0000010000 */
[----:B------:R-:W-:Y:S05]  /*8320*/  BRA.U UP2, `(.L_x_19) ;  /* 0x0000000102587547 */ /* 0x000fea000b800000 */
[----:B------:R-:W-:Y:S02]  /*8330*/  UIADD3 UR66, UPT, UPT, UR10, 0xc8, URZ ;  /* 0x000000c80a427890 */ /* 0x000fe4000fffe0ff */
[----:B------:R-:W-:Y:S02]  /*8340*/  UIADD3 UR67, UPT, UPT, UR10, 0xd0, URZ ;  /* 0x000000d00a437890 */ /* 0x000fe4000fffe0ff */
[----:B------:R-:W-:Y:S01]  /*8350*/  UIADD3 UR76, UPT, UPT, UR10, 0xd8, URZ ;  /* 0x000000d80a4c7890 */ /* 0x000fe2000fffe0ff */
[----:B------:R-:W-:Y:S01]  /*8360*/  UMOV UR60, 0x0 ;  /* 0x00000000003c7882 */ /* 0x000fe20000000000 */
[----:B------:R-:W-:Y:S01]  /*8370*/  UMOV UR61, 0x8200490 ;  /* 0x08200490003d7882 */ /* 0x000fe20000000000 */
[----:B------:R-:W-:Y:S01]  /*8380*/  UMOV UR64, UR75 ;  /* 0x0000004b00407c82 */ /* 0x000fe20008000000 */
[----:B------:R-:W-:Y:S01]  /*8390*/  UMOV UR65, 0x40004040 ;  /* 0x4000404000417882 */ /* 0x000fe20000000000 */
[----:B------:R-:W-:Y:S01]  /*83a0*/  UMOV UR58, 0x0 ;  /* 0x00000000003a7882 */ /* 0x000fe20000000000 */
[----:B------:R-:W-:Y:S01]  /*83b0*/  UMOV UR59, 0x8200490 ;  /* 0x08200490003b7882 */ /* 0x000fe20000000000 */
[----:B------:R-:W-:Y:S01]  /*83c0*/  UMOV UR56, 0x0 ;  /* 0x0000000000387882 */ /* 0x000fe20000000000 */
[----:B------:R-:W-:Y:S01]  /*83d0*/  UMOV UR57, 0x8200490 ;  /* 0x0820049000397882 */ /* 0x000fe20000000000 */
[----:B------:R-:W-:Y:S01]  /*83e0*/  UMOV UR62, UR71 ;  /* 0x00000047003e7c82 */ /* 0x000fe20008000000 */
[----:B------:R-:W-:Y:S01]  /*83f0*/  UMOV UR63, URZ ;  /* 0x000000ff003f7c82 */ /* 0x000fe20008000000 */
[----:B------:R0:W-:Y:S01]  /*8400*/  UTCHMMA tmem[UR68], gdesc[UR64], tmem[UR10], tmem[UR60], idesc[UR61], UPT ;  /* 0x00ff3c40440079ea */ /* 0x0001e2000b80000a */
[----:B------:R-:W-:Y:S01]  /*8410*/  UMOV UR4, 0x0 ;  /* 0x0000000000047882 */ /* 0x000fe20000000000 */
[----:B------:R-:W-:Y:S01]  /*8420*/  UMOV UR5, 0x8200490 ;  /* 0x0820049000057882 */ /* 0x000fe20000000000 */
[----:B------:R0:W-:Y:S01]  /*8430*/  UTCHMMA tmem[UR66], gdesc[UR34], tmem[UR10], tmem[UR58], idesc[UR59], UPT ;  /* 0x00ff3a22420079ea */ /* 0x0001e2000b80000a */
[----:B------:R-:W-:Y:S01]  /*8440*/  UMOV UR55, UR62 ;  /* 0x0000003e00377c82 */ /* 0x000fe20008000000 */
[----:B------:R0:W-:Y:S01]  /*8450*/  UTCHMMA tmem[UR67], gdesc[UR48], tmem[UR10], tmem[UR56], idesc[UR57], UPT ;  /* 0x00ff3830430079ea */ /* 0x0001e2000b80000a */
[----:B------:R0:W-:Y:S01]  /*8460*/  UTCHMMA tmem[UR76], gdesc[UR50], tmem[UR10], tmem[UR4], idesc[UR5], UPT ;  /* 0x00ff04324c0079ea */ /* 0x0001e2000b80000a */
[----:B------:R0:W-:Y:S01]  /*8470*/  UTCBAR [UR55], URZ ;  /* 0x000000ff370073e9 */ /* 0x0001e200080000ff */
[----:B------:R-:W-:Y:S01]  /*8480*/  NOP ;  /* 0x0000000000007918 */ /* 0x000fe20000000000 */
.L_x_19:
[----:B------:R-:W-:Y:S01]  /*8490*/  IADD3 R137, P0, PT, R137, 0x40, RZ ;  /* 0x0000004089897810 */ /* 0x000fe20007f1e0ff */
[----:B------:R-:W-:Y:S01]  /*84a0*/  UIADD3 UR70, UPT, UPT, UR70, 0x1, URZ ;  /* 0x0000000146467890 */ /* 0x000fe2000fffe0ff */
[----:B------:R-:W-:Y:S02]  /*84b0*/  VIADD R138, R138, UR74 ;  /* 0x0000004a8a8a7c36 */ /* 0x000fe40008000000 */
[----:B------:R-:W-:Y:S01]  /*84c0*/  FFMA R77, R169, R77, R170 ;  /* 0x0000004da94d7223 */ /* 0x000fe200000000aa */
[----:B------:R-:W-:Y:S01]  /*84d0*/  VIADD R139, R139, UR73 ;  /* 0x000000498b8b7c36 */ /* 0x000fe20008000000 */
[----:B------:R-:W-:Y:S01]  /*84e0*/  UISETP.GT.AND UP3, UPT, UR70, 0x1, UPT ;  /* 0x000000014600788c */ /* 0x000fe2000bf64270 */
[----:B------:R-:W-:Y:S01]  /*84f0*/  IMAD.X R136, RZ, RZ, R136, P0 ;  /* 0x000000ffff887224 */ /* 0x000fe200000e0688 */
[----:B------:R-:W-:Y:S01]  /*8500*/  ISETP.GE.U32.AND P0, PT, R137, UR8, PT ;  /* 0x0000000889007c0c */ /* 0x000fe2000bf06070 */
[----:B-1----:R-:W-:Y:S01]  /*8510*/  IMAD.U32 R36, RZ, RZ, UR53 ;  /* 0x00000035ff247e24 */ /* 0x002fe2000f8e00ff */
[----:B0-----:R-:W-:Y:S01]  /*8520*/  USEL UR4, URZ, 0x1, !UP3 ;  /* 0x00000001ff047887 */ /* 0x001fe2000d800000 */
[----:B------:R-:W-:Y:S01]  /*8530*/  MOV R169, R168 ;  /* 0x000000a800a97202 */ /* 0x000fe20000000f00 */
[----:B------:R-:W-:Y:S01]  /*8540*/  USEL UR70, UR70, URZ, !UP3 ;  /* 0x000000ff46467287 */ /* 0x000fe2000d800000 */
[----:B------:R-:W-:Y:S01]  /*8550*/  ISETP.GE.U32.AND.EX P0, PT, R136, RZ, PT, P0 ;  /* 0x000000ff8800720c */ /* 0x000fe20003f06100 */
[----:B------:R-:W-:-:S12]  /*8560*/  ULOP3.LUT UR6, UR6, UR4, URZ, 0x3c, !UPT ;  /* 0x0000000406067292 */ /* 0x000fd8000f8e3cff */
[----:B------:R-:W-:Y:S05]  /*8570*/  @!P0 BRA `(.L_x_20) ;  /* 0xffffffd000ec8947 */ /* 0x000fea000383ffff */
[----:B------:R-:W-:Y:S01]  /*8580*/  UISETP.GE.AND UP1, UPT, UR12, 0x1, UPT ;  /* 0x000000010c00788c */ /* 0x000fe2000bf26270 */
[----:B------:R-:W-:-:S08]  /*8590*/  IMAD.MOV.U32 R169, RZ, RZ, R168 ;  /* 0x000000ffffa97224 */ /* 0x000fd000078e00a8 */
[----:B------:R-:W-:Y:S05]  /*85a0*/  BRA.U !UP1, `(.L_x_15) ;  /* 0x0000000109147547 */ /* 0x000fea000b800000 */
[----:B------:R-:W-:-:S06]  /*85b0*/  USHF.L.U32 UR53, UR53, 0x1f, URZ ;  /* 0x0000001f35357899 */ /* 0x000fcc00080006ff */
[----:B------:R-:W-:-:S04]  /*85c0*/  IMAD.U32 R4, RZ, RZ, UR53 ;  /* 0x00000035ff047e24 */ /* 0x000fc8000f8e00ff */
[----:B------:R-:W0:Y:S02]  /*85d0*/  SYNCS.PHASECHK.TRANS64.TRYWAIT P0, [UR71], R4 ;  /* 0x00000004ff0075a7 */ /* 0x000e240008001147 */
[----:B0-----:R-:W-:Y:S05]  /*85e0*/  @!P0 BRA `(.L_x_21) ;  /* 0x00000028006c8947 */ /* 0x001fea0003800000 */
.L_x_27:
[----:B------:R-:W-:-:S07]  /*85f0*/  IMAD.MOV.U32 R169, RZ, RZ, R168 ;  /* 0x000000ffffa97224 */ /* 0x000fce00078e00a8 */
.L_x_15:
[----:B------:R-:W-:Y:S01]  /*8600*/  BAR.SYNC.DEFER_BLOCKING 0x0 ;  /* 0x0000000000007b1d */ /* 0x000fe20000010000 */
[----:B------:R-:W-:Y:S01]  /*8610*/  IMAD.MOV.U32 R99, RZ, RZ, R77 ;  /* 0x000000ffff637224 */ /* 0x000fe200078e004d */
[----:B------:R-:W-:Y:S01]  /*8620*/  SHF.R.U32.HI R76, RZ, 0x7, R0 ;  /* 0x00000007ff4c7819 */ /* 0x000fe20000011600 */
[----:B-1----:R-:W-:Y:S01]  /*8630*/  IMAD.MOV.U32 R6, RZ, RZ, 0x3dc6b27f ;  /* 0x3dc6b27fff067424 */ /* 0x002fe200078e00ff */
[----:B------:R-:W-:Y:S02]  /*8640*/  ULEA UR13, UR13, UR9, 0x5 ;  /* 0x000000090d0d7291 */ /* 0x000fe4000f8e28ff */
[----:B------:R-:W-:Y:S02]  /*8650*/  FSETP.GEU.AND P0, PT, R99, 1.175494350822287508e-38, PT ;  /* 0x008000006300780b */ /* 0x000fe40003f0e000 */
[----:B------:R-:W0:Y:S01]  /*8660*/  LDC R69, c[0x0][0x3e8] ;  /* 0x0000fa00ff457b82 */ /* 0x000e220000000800 */
[----:B------:R-:W-:Y:S01]  /*8670*/  SGXT.U32 R76, R76, 0x1 ;  /* 0x000000014c4c781a */ /* 0x000fe20000000000 */
[----:B------:R-:W1:Y:S01]  /*8680*/  LDCU.64 UR4, c[0x0][0x3e0] ;  /* 0x00007c00ff0477ac */ /* 0x000e620008000a00 */
[----:B------:R-:W-:-:S05]  /*8690*/  FSEL R71, RZ, -23, P0 ;  /* 0xc1b80000ff477808 */ /* 0x000fca0000000000 */
[----:B------:R-:W2:Y:S01]  /*86a0*/  LDC.64 R170, c[0x0][0x398] ;  /* 0x0000e600ffaa7b82 */ /* 0x000ea20000000a00 */
[----:B------:R-:W3:Y:S07]  /*86b0*/  @!P6 SYNCS.CCTL.IV [UR9+0x14000] ;  /* 0x01400000ff00e9b1 */ /* 0x000eee0008000009 */
[----:B---3--:R-:W-:Y:S01]  /*86c0*/  BAR.SYNC.DEFER_BLOCKING 0x0 ;  /* 0x0000000000007b1d */ /* 0x008fe20000010000 */
[----:B-1----:R-:W-:Y:S01]  /*86d0*/  UIMAD UR4, UR7, UR4, URZ ;  /* 0x00000004070472a4 */ /* 0x002fe2000f8e02ff */
[----:B0-----:R-:W-:-:S03]  /*86e0*/  IMAD R76, R76, R69, RZ ;  /* 0x000000454c4c7224 */ /* 0x001fc600078e02ff */
[----:B------:R-:W-:Y:S01]  /*86f0*/  USHF.L.U32 UR6, UR4, 0x1, URZ ;  /* 0x0000000104067899 */ /* 0x000fe200080006ff */
[----:B------:R-:W-:Y:S01]  /*8700*/  IMAD R78, R69, 0x2, R76 ;  /* 0x00000002454e7824 */ /* 0x000fe200078e024c */
[----:B------:R-:W0:Y:S02]  /*8710*/  @!P6 SYNCS.CCTL.IV [UR9+0x14008] ;  /* 0x01400800ff00e9b1 */ /* 0x000e240008000009 */
[----:B0-----:R0:W-:Y:S01]  /*8720*/  STSM.16.M88 [R68], R99 ;  /* 0x0000006344007844 */ /* 0x0011e20000000000 */
[----:B------:R-:W-:Y:S01]  /*8730*/  BAR.SYNC.DEFER_BLOCKING 0x0 ;  /* 0x0000000000007b1d */ /* 0x000fe20000010000 */
[----:B0-----:R-:W-:-:S04]  /*8740*/  @!P0 FMUL R99, R99, 8388608 ;  /* 0x4b00000063638820 */ /* 0x001fc80000400000 */
[C---:B------:R-:W-:Y:S01]  /*8750*/  VIADD R4, R99.reuse, 0xc0cafb0d ;  /* 0xc0cafb0d63047836 */ /* 0x040fe20000000000 */
[----:B------:R-:W-:-:S04]  /*8760*/  ISETP.GE.U32.AND P1, PT, R99, 0x7f800000, PT ;  /* 0x7f8000006300780c */ /* 0x000fc80003f26070 */
[----:B------:R-:W-:-:S05]  /*8770*/  LOP3.LUT R72, R4, 0xff800000, RZ, 0xc0, !PT ;  /* 0xff80000004487812 */ /* 0x000fca00078ec0ff */
[----:B------:R-:W-:Y:S01]  /*8780*/  IMAD.IADD R4, R99, 0x1, -R72 ;  /* 0x0000000163047824 */ /* 0x000fe200078e0a48 */
[----:B------:R-:W-:Y:S01]  /*8790*/  I2FP.F32.S32 R72, R72 ;  /* 0x0000004800487245 */ /* 0x000fe20000201400 */
[----:B------:R-:W0:Y:S02]  /*87a0*/  LDSM.16.M88 R70, [R3+UR9] ;  /* 0x000000090346783b */ /* 0x000e240008000000 */
[----:B------:R-:W-:Y:S02]  /*87b0*/  FADD R73, R4, -1 ;  /* 0xbf80000004497421 */ /* 0x000fe40000000000 */
[----:B------:R-:W-:Y:S01]  /*87c0*/  FFMA.FTZ R71, R72, 1.1920928955078125e-07, R71 ;  /* 0x3400000048477823 */ /* 0x000fe20000010047 */
[----:B------:R-:W-:Y:S02]  /*87d0*/  IMAD R72, R69, 0x2, R78 ;  /* 0x0000000245487824 */ /* 0x000fe400078e024e */
[----:B------:R-:W-:Y:S01]  /*87e0*/  FFMA.FTZ R4, R73, R6, -0.16845393180847167969 ;  /* 0xbe2c7f3049047423 */ /* 0x000fe20000010006 */
[----:B------:R-:W-:-:S03]  /*87f0*/  @P1 IMAD.MOV.U32 R110, RZ, RZ, 0x7f800000 ;  /* 0x7f800000ff6e1424 */ /* 0x000fc600078e00ff */
[----:B------:R-:W-:-:S04]  /*8800*/  FFMA.FTZ R4, R73, R4, 0.1716887056827545166 ;  /* 0x3e2fcf2a49047423 */ /* 0x000fc80000010004 */
[----:B------:R-:W-:-:S04]  /*8810*/  FFMA.FTZ R4, R73, R4, -0.17900948226451873779 ;  /* 0xbe374e4349047423 */ /* 0x000fc80000010004 */
[----:B------:R-:W-:-:S04]  /*8820*/  FFMA.FTZ R4, R73, R4, 0.20512372255325317383 ;  /* 0x3e520bf449047423 */ /* 0x000fc80000010004 */
[----:B------:R-:W-:-:S04]  /*8830*/  FFMA.FTZ R4, R73, R4, -0.24046532809734344482 ;  /* 0xbe763c8b49047423 */ /* 0x000fc80000010004 */
[----:B------:R-:W-:-:S04]  /*8840*/  FFMA.FTZ R4, R73, R4, 0.28857114911079406738 ;  /* 0x3e93bf9949047423 */ /* 0x000fc80000010004 */
[----:B------:R-:W-:-:S04]  /*8850*/  FFMA.FTZ R4, R73, R4, -0.36067417263984680176 ;  /* 0xbeb8aa4949047423 */ /* 0x000fc80000010004 */
[C---:B------:R-:W-:Y:S02]  /*8860*/  FFMA.FTZ R74, R73.reuse, R4, 0.48089820146560668945 ;  /* 0x3ef6384a494a7423 */ /* 0x040fe40000010004 */
[----:B------:R-:W1:Y:S01]  /*8870*/  LDTM.x64 R4, tmem[UR11] ;  /* 0x0000000b000479ee */ /* 0x000e620008340000 */
[----:B------:R-:W-:Y:S01]  /*8880*/  NOP ;  /* 0x0000000000007918 */ /* 0x000fe20000000000 */
[C---:B------:R-:W-:Y:S01]  /*8890*/  FFMA.FTZ R74, R73.reuse, R74, -0.72134751081466674805 ;  /* 0xbf38aa3b494a7423 */ /* 0x040fe2000001004a */
[----:B-1----:R-:W-:Y:S01]  /*88a0*/  BAR.SYNC.DEFER_BLOCKING 0x0 ;  /* 0x0000000000007b1d */ /* 0x002fe20000010000 */
[C---:B0-----:R-:W-:Y:S02]  /*88b0*/  FSETP.GT.AND P0, PT, |R70|.reuse, 8.50705917302346158658e+37, PT ;  /* 0x7e8000004600780b */ /* 0x041fe40003f04200 */
[----:B------:R-:W-:Y:S01]  /*88c0*/  FMUL R74, R73, R74 ;  /* 0x0000004a494a7220 */ /* 0x000fe20000400000 */
[----:B------:R-:W-:-:S03]  /*88d0*/  FSETP.GEU.AND P2, PT, |R70|, 1.175494350822287508e-38, PT ;  /* 0x008000004600780b */ /* 0x000fc60003f4e200 */
[----:B------:R-:W-:-:S04]  /*88e0*/  FMUL R74, R73, R74 ;  /* 0x0000004a494a7220 */ /* 0x000fc80000400000 */
[----:B------:R-:W-:-:S03]  /*88f0*/  FFMA.FTZ R74, R73, 1.4426950216293334961, R74 ;  /* 0x3fb8aa3b494a7823 */ /* 0x000fc6000001004a */
[----:B------:R-:W-:Y:S01]  /*8900*/  @P0 FMUL R70, R70, 0.25 ;  /* 0x3e80000046460820 */ /* 0x000fe20000400000 */
[----:B------:R-:W-:Y:S01]  /*8910*/  FADD R71, R71, R74 ;  /* 0x0000004a47477221 */ /* 0x000fe20000000000 */
[----:B------:R-:W-:Y:S02]  /*8920*/  IMAD R74, R69, 0x2, R72 ;  /* 0x00000002454a7824 */ /* 0x000fe400078e0248 */
[----:B------:R-:W-:Y:S01]  /*8930*/  @P1 FFMA.FTZ R71, R99, R110, +INF ;  /* 0x7f80000063471423 */ /* 0x000fe2000001006e */
[----:B------:R-:W-:Y:S01]  /*8940*/  @!P2 FMUL R70, R70, 16777216 ;  /* 0x4b8000004646a820 */ /* 0x000fe20000400000 */
[----:B------:R-:W-:Y:S01]  /*8950*/  @P0 FMUL R11, R11, 0.25 ;  /* 0x3e8000000b0b0820 */ /* 0x000fe20000400000 */
[----:B------:R-:W-:Y:S01]  /*8960*/  @P0 FMUL R14, R14, 0.25 ;  /* 0x3e8000000e0e0820 */ /* 0x000fe20000400000 */
[----:B------:R-:W-:Y:S01]  /*8970*/  @P0 FMUL R15, R15, 0.25 ;  /* 0x3e8000000f0f0820 */ /* 0x000fe20000400000 */
[----:B------:R-:W-:Y:S02]  /*8980*/  @P0 FMUL R18, R18, 0.25 ;  /* 0x3e80000012120820 */ /* 0x000fe40000400000 */
[----:B------:R-:W0:Y:S01]  /*8990*/  MUFU.RCP R70, R70 ;  /* 0x0000004600467308 */ /* 0x000e220000001000 */
[----:B------:R-:W-:Y:S01]  /*89a0*/  @P0 FMUL R19, R19, 0.25 ;  /* 0x3e80000013130820 */ /* 0x000fe20000400000 */
[----:B------:R-:W-:Y:S01]  /*89b0*/  @!P2 FMUL R11, R11, 16777216 ;  /* 0x4b8000000b0ba820 */ /* 0x000fe20000400000 */
[----:B------:R-:W-:Y:S01]  /*89c0*/  @P0 FMUL R20, R20, 0.25 ;  /* 0x3e80000014140820 */ /* 0x000fe20000400000 */
[----:B------:R-:W-:Y:S01]  /*89d0*/  @!P2 FMUL R14, R14, 16777216 ;  /* 0x4b8000000e0ea820 */ /* 0x000fe20000400000 */
[----:B------:R-:W-:Y:S01]  /*89e0*/  @P0 FMUL R52, R52, 0.25 ;  /* 0x3e80000034340820 */ /* 0x000fe20000400000 */
[----:B------:R-:W-:Y:S01]  /*89f0*/  @!P2 FMUL R15, R15, 16777216 ;  /* 0x4b8000000f0fa820 */ /* 0x000fe20000400000 */
[----:B------:R-:W-:Y:S01]  /*8a00*/  @!P2 FMUL R18, R18, 16777216 ;  /* 0x4b8000001212a820 */ /* 0x000fe20000400000 */
[----:B------:R-:W-:Y:S01]  /*8a10*/  @!P2 FMUL R19, R19, 16777216 ;  /* 0x4b8000001313a820 */ /* 0x000fe20000400000 */
[----:B------:R-:W-:Y:S01]  /*8a20*/  @P0 FMUL R25, R25, 0.25 ;  /* 0x3e80000019190820 */ /* 0x000fe20000400000 */
[----:B------:R-:W-:Y:S01]  /*8a30*/  @!P2 FMUL R20, R20, 16777216 ;  /* 0x4b8000001414a820 */ /* 0x000fe20000400000 */
[----:B------:R-:W-:Y:S01]  /*8a40*/  @P0 FMUL R54, R54, 0.25 ;  /* 0x3e80000036360820 */ /* 0x000fe20000400000 */
[----:B------:R-:W-:Y:S01]  /*8a50*/  @!P2 FMUL R52, R52, 16777216 ;  /* 0x4b8000003434a820 */ /* 0x000fe20000400000 */
[----:B------:R-:W-:Y:S01]  /*8a60*/  @!P2 FMUL R25, R25, 16777216 ;  /* 0x4b8000001919a820 */ /* 0x000fe20000400000 */
[----:B------:R-:W-:Y:S01]  /*8a70*/  @P0 FMUL R21, R21, 0.25 ;  /* 0x3e80000015150820 */ /* 0x000fe20000400000 */
[----:B------:R-:W-:Y:S01]  /*8a80*/  @!P2 FMUL R54, R54, 16777216 ;  /* 0x4b8000003636a820 */ /* 0x000fe20000400000 */
[----:B------:R-:W-:Y:S01]  /*8a90*/  @P0 FMUL R56, R56, 0.25 ;  /* 0x3e80000038380820 */ /* 0x000fe20000400000 */
[C---:B0-----:R-:W-:Y:S01]  /*8aa0*/  FMUL R80, R70.reuse, R11 ;  /* 0x0000000b46507220 */ /* 0x041fe20000400000 */
[C---:B------:R-:W-:Y:S01]  /*8ab0*/  FMUL R11, R70.reuse, R14 ;  /* 0x0000000e460b7220 */ /* 0x040fe20000400000 */
[C---:B------:R-:W-:Y:S01]  /*8ac0*/  FMUL R14, R70.reuse, R15 ;  /* 0x0000000f460e7220 */ /* 0x040fe20000400000 */
[C---:B------:R-:W-:Y:S01]  /*8ad0*/  FMUL R15, R70.reuse, R18 ;  /* 0x00000012460f7220 */ /* 0x040fe20000400000 */
[C---:B------:R-:W-:Y:S01]  /*8ae0*/  FMUL R18, R70.reuse, R19 ;  /* 0x0000001346127220 */ /* 0x040fe20000400000 */
[C---:B------:R-:W-:Y:S01]  /*8af0*/  FMUL R19, R70.reuse, R20 ;  /* 0x0000001446137220 */ /* 0x040fe20000400000 */
[----:B------:R-:W-:Y:S01]  /*8b00*/  FMUL R20, R70, R52 ;  /* 0x0000003446147220 */ /* 0x000fe20000400000 */
[----:B------:R-:W-:-:S02]  /*8b10*/  IMAD R52, R69, 0x2, R74 ;  /* 0x0000000245347824 */ /* 0x000fc400078e024a */
[C---:B------:R-:W-:Y:S01]  /*8b20*/  FMUL R79, R70.reuse, R25 ;  /* 0x00000019464f7220 */ /* 0x040fe20000400000 */
[----:B------:R-:W-:Y:S01]  /*8b30*/  @!P2 FMUL R21, R21, 16777216 ;  /* 0x4b8000001515a820 */ /* 0x000fe20000400000 */
[----:B------:R-:W-:Y:S01]  /*8b40*/  FMUL R25, R70, R54 ;  /* 0x0000003646197220 */ /* 0x000fe20000400000 */
[----:B------:R-:W-:Y:S01]  /*8b50*/  @P0 FMUL R30, R30, 0.25 ;  /* 0x3e8000001e1e0820 */ /* 0x000fe20000400000 */
[----:B------:R-:W-:Y:S01]  /*8b60*/  @!P2 FMUL R56, R56, 16777216 ;  /* 0x4b8000003838a820 */ /* 0x000fe20000400000 */
[C---:B------:R-:W-:Y:S02]  /*8b70*/  IMAD R54, R69.reuse, 0x2, R52 ;  /* 0x0000000245367824 */ /* 0x040fe400078e0234 */
[----:B------:R-:W-:Y:S01]  /*8b80*/  @P0 FMUL R58, R58, 0.25 ;  /* 0x3e8000003a3a0820 */ /* 0x000fe20000400000 */
[----:B------:R-:W-:Y:S01]  /*8b90*/  FMUL R75, R70, R21 ;  /* 0x00000015464b7220 */ /* 0x000fe20000400000 */
[----:B------:R-:W-:Y:S01]  /*8ba0*/  @P0 FMUL R26, R26, 0.25 ;  /* 0x3e8000001a1a0820 */ /* 0x000fe20000400000 */
[----:B------:R-:W-:Y:S01]  /*8bb0*/  @!P2 FMUL R30, R30, 16777216 ;  /* 0x4b8000001e1ea820 */ /* 0x000fe20000400000 */
[----:B------:R-:W-:Y:S01]  /*8bc0*/  FMUL R21, R70, R56 ;  /* 0x0000003846157220 */ /* 0x000fe20000400000 */
[----:B------:R-:W-:Y:S01]  /*8bd0*/  @P0 FMUL R60, R60, 0.25 ;  /* 0x3e8000003c3c0820 */ /* 0x000fe20000400000 */
[----:B------:R-:W-:Y:S01]  /*8be0*/  @!P2 FMUL R58, R58, 16777216 ;  /* 0x4b8000003a3aa820 */ /* 0x000fe20000400000 */
[----:B------:R-:W-:Y:S01]  /*8bf0*/  LEA R56, R69, R54, 0x1 ;  /* 0x0000003645387211 */ /* 0x000fe200078e08ff */
[----:B------:R-:W-:Y:S01]  /*8c00*/  @P0 FMUL R35, R35, 0.25 ;  /* 0x3e80000023230820 */ /* 0x000fe20000400000 */
[----:B------:R-:W-:Y:S01]  /*8c10*/  @!P2 FMUL R26, R26, 16777216 ;  /* 0x4b8000001a1aa820 */ /* 0x000fe20000400000 */
[----:B------:R-:W-:Y:S01]  /*8c20*/  FMUL R90, R70, R30 ;  /* 0x0000001e465a7220 */ /* 0x000fe20000400000 */
[----:B------:R-:W-:Y:S01]  /*8c30*/  @P0 FMUL R62, R62, 0.25 ;  /* 0x3e8000003e3e0820 */ /* 0x000fe20000400000 */
[----:B------:R-:W-:Y:S01]  /*8c40*/  @!P2 FMUL R60, R60, 16777216 ;  /* 0x4b8000003c3ca820 */ /* 0x000fe20000400000 */
[----:B------:R-:W-:Y:S01]  /*8c50*/  FMUL R30, R70, R58 ;  /* 0x0000003a461e7220 */ /* 0x000fe20000400000 */
[----:B------:R-:W-:-:S02]  /*8c60*/  IMAD R58, R69, 0x2, R56 ;  /* 0x00000002453a7824 */ /* 0x000fc400078e0238 */
[----:B------:R-:W-:Y:S01]  /*8c70*/  @P0 FMUL R6, R6, 0.25 ;  /* 0x3e80000006060820 */ /* 0x000fe20000400000 */
[----:B------:R-:W-:Y:S01]  /*8c80*/  @P0 FMUL R5, R5, 0.25 ;  /* 0x3e80000005050820 */ /* 0x000fe20000400000 */
[----:B------:R-:W-:Y:S01]  /*8c90*/  @P0 FMUL R7, R7, 0.25 ;  /* 0x3e80000007070820 */ /* 0x000fe20000400000 */
[----:B------:R-:W-:Y:S01]  /*8ca0*/  @P0 FMUL R31, R31, 0.25 ;  /* 0x3e8000001f1f0820 */ /* 0x000fe20000400000 */
[----:B------:R-:W-:Y:S01]  /*8cb0*/  @!P2 FMUL R35, R35, 16777216 ;  /* 0x4b8000002323a820 */ /* 0x000fe20000400000 */
[----:B------:R-:W-:Y:S01]  /*8cc0*/  FMUL R86, R70, R26 ;  /* 0x0000001a46567220 */ /* 0x000fe20000400000 */
[----:B------:R-:W-:Y:S01]  /*8cd0*/  @P0 FMUL R9, R9, 0.25 ;  /* 0x3e80000009090820 */ /* 0x000fe20000400000 */
[----:B------:R-:W-:Y:S01]  /*8ce0*/  @P0 FMUL R12, R12, 0.25 ;  /* 0x3e8000000c0c0820 */ /* 0x000fe20000400000 */
[----:B------:R-:W-:Y:S01]  /*8cf0*/  @P0 FMUL R64, R64, 0.25 ;  /* 0x3e80000040400820 */ /* 0x000fe20000400000 */
[----:B------:R-:W-:Y:S01]  /*8d00*/  @!P2 FMUL R62, R62, 16777216 ;  /* 0x4b8000003e3ea820 */ /* 0x000fe20000400000 */
[----:B------:R-:W-:Y:S01]  /*8d10*/  FMUL R26, R70, R60 ;  /* 0x0000003c461a7220 */ /* 0x000fe20000400000 */
[----:B------:R-:W-:-:S02]  /*8d20*/  IMAD R60, R69, 0x2, R58 ;  /* 0x00000002453c7824 */ /* 0x000fc400078e023a */
[----:B------:R-:W-:Y:S01]  /*8d30*/  @!P2 FMUL R6, R6, 16777216 ;  /* 0x4b8000000606a820 */ /* 0x000fe20000400000 */
[----:B------:R-:W-:Y:S01]  /*8d40*/  @P0 FMUL R8, R8, 0.25 ;  /* 0x3e80000008080820 */ /* 0x000fe20000400000 */
[----:B------:R-:W-:Y:S01]  /*8d50*/  @P0 FMUL R34, R34, 0.25 ;  /* 0x3e80000022220820 */ /* 0x000fe20000400000 */
[----:B------:R-:W-:Y:S01]  /*8d60*/  @!P2 FMUL R5, R5, 16777216 ;  /* 0x4b8000000505a820 */ /* 0x000fe20000400000 */
[----:B------:R-:W-:Y:S01]  /*8d70*/  @!P2 FMUL R7, R7, 16777216 ;  /* 0x4b8000000707a820 */ /* 0x000fe20000400000 */
[----:B------:R-:W-:Y:S01]  /*8d80*/  @!P2 FMUL R31, R31, 16777216 ;  /* 0x4b8000001f1fa820 */ /* 0x000fe20000400000 */
[----:B------:R-:W-:Y:S01]  /*8d90*/  FMUL R96, R70, R35 ;  /* 0x0000002346607220 */ /* 0x000fe20000400000 */
        /* <DEDUP_REMOVED lines=8> */
[----:B------:R-:W-:Y:S01]  /*8e20*/  @P0 FMUL R16, R16, 0.25 ;  /* 0x3e80000010100820 */ /* 0x000fe20000400000 */
[----:B------:R-:W-:Y:S01]  /*8e30*/  @P0 FMUL R17, R17, 0.25 ;  /* 0x3e80000011110820 */ /* 0x000fe20000400000 */
[----:B------:R-:W-:-:S02]  /*8e40*/  IMAD R62, R69, 0x2, R60 ;  /* 0x00000002453e7824 */ /* 0x000fc400078e023c */
[----:B------:R-:W-:Y:S01]  /*8e50*/  FMUL R73, R70, R6 ;  /* 0x0000000646497220 */ /* 0x000fe20000400000 */
[----:B------:R-:W-:Y:S01]  /*8e60*/  @P0 FMUL R22, R22, 0.25 ;  /* 0x3e80000016160820 */ /* 0x000fe20000400000 */
        /* <DEDUP_REMOVED lines=9> */
[----:B------:R-:W-:Y:S01]  /*8f00*/  @!P2 FMUL R8, R8, 16777216 ;  /* 0x4b8000000808a820 */ /* 0x000fe20000400000 */
[----:B------:R-:W-:Y:S01]  /*8f10*/  @!P2 FMUL R34, R34, 16777216 ;  /* 0x4b8000002222a820 */ /* 0x000fe20000400000 */
[C---:B------:R-:W-:Y:S01]  /*8f20*/  FMUL R5, R70.reuse, R5 ;  /* 0x0000000546057220 */ /* 0x040fe20000400000 */
[C---:B------:R-:W-:Y:S01]  /*8f30*/  FMUL R6, R70.reuse, R7 ;  /* 0x0000000746067220 */ /* 0x040fe20000400000 */
        /* <DEDUP_REMOVED lines=28> */
[----:B------:R-:W-:Y:S01]  /*9100*/  @!P2 FMUL R4, R4, 16777216 ;  /* 0x4b8000000404a820 */ /* 0x000fe20000400000 */
[----:B------:R-:W-:Y:S01]  /*9110*/  @!P2 FMUL R13, R13, 16777216 ;  /* 0x4b8000000d0da820 */ /* 0x000fe20000400000 */
[----:B------:R-:W-:Y:S01]  /*9120*/  @!P2 FMUL R16, R16, 16777216 ;  /* 0x4b8000001010a820 */ /* 0x000fe20000400000 */
[----:B------:R-:W-:Y:S01]  /*9130*/  @!P2 FMUL R17, R17, 16777216 ;  /* 0x4b8000001111a820 */ /* 0x000fe20000400000 */
[----:B------:R-:W-:Y:S01]  /*9140*/  IMAD R64, R69, 0x2, R62 ;  /* 0x0000000245407824 */ /* 0x000fe200078e023e */
[----:B------:R-:W-:Y:S01]  /*9150*/  FSETP.NEU.AND P0, PT, R99, RZ, PT ;  /* 0x000000ff6300720b */ /* 0x000fe20003f0d000 */
[----:B------:R-:W-:Y:S01]  /*9160*/  @!P2 FMUL R22, R22, 16777216 ;  /* 0x4b8000001616a820 */ /* 0x000fe20000400000 */
        /* <DEDUP_REMOVED lines=9> */
[C---:B------:R-:W-:Y:S01]  /*9200*/  FMUL R7, R70.reuse, R8 ;  /* 0x0000000846077220 */ /* 0x040fe20000400000 */
[----:B------:R-:W-:Y:S01]  /*9210*/  FMUL R94, R70, R34 ;  /* 0x00000022465e7220 */ /* 0x000fe20000400000 */
        /* <DEDUP_REMOVED lines=24> */
[----:B------:R-:W-:Y:S01]  /*93a0*/  F2FP.BF16.F32.PACK_AB R8, R6, R5 ;  /* 0x000000050608723e */ /* 0x000fe200000010ff */
[C---:B------:R-:W-:Y:S01]  /*93b0*/  FMUL R4, R70.reuse, R4 ;  /* 0x0000000446047220 */ /* 0x040fe20000400000 */
[C---:B------:R-:W-:Y:S01]  /*93c0*/  FMUL R13, R70.reuse, R13 ;  /* 0x0000000d460d7220 */ /* 0x040fe20000400000 */
[C---:B------:R-:W-:Y:S01]  /*93d0*/  FMUL R16, R70.reuse, R16 ;  /* 0x0000001046107220 */ /* 0x040fe20000400000 */
[----:B------:R-:W-:Y:S01]  /*93e0*/  FMUL R17, R70, R17 ;  /* 0x0000001146117220 */ /* 0x000fe20000400000 */
[----:B------:R-:W-:Y:S01]  /*93f0*/  F2FP.BF16.F32.PACK_AB R9, R80, R9 ;  /* 0x000000095009723e */ /* 0x000fe200000010ff */
[----:B------:R-:W-:Y:S01]  /*9400*/  IMAD R66, R69, 0x2, R64 ;  /* 0x0000000245427824 */ /* 0x000fe200078e0240 */
[----:B------:R-:W-:Y:S01]  /*9410*/  F2FP.BF16.F32.PACK_AB R6, R11, R12 ;  /* 0x0000000c0b06723e */ /* 0x000fe200000010ff */
[----:B------:R-:W-:Y:S01]  /*9420*/  FMUL R82, R70, R22 ;  /* 0x0000001646527220 */ /* 0x000fe20000400000 */
[----:B------:R-:W-:Y:S01]  /*9430*/  LOP3.LUT R80, R0, 0x7f, RZ, 0xc0, !PT ;  /* 0x0000007f00507812 */ /* 0x000fe200078ec0ff */
[C---:B------:R-:W-:Y:S01]  /*9440*/  FMUL R84, R70.reuse, R23 ;  /* 0x0000001746547220 */ /* 0x040fe20000400000 */
[----:B------:R-:W-:Y:S01]  /*9450*/  FSEL R12, R71, -INF , P0 ;  /* 0xff800000470c7808 */ /* 0x000fe20000000000 */
        /* <DEDUP_REMOVED lines=29> */
[----:B------:R-:W-:Y:S01]  /*9630*/  FMUL R32, R70, R67 ;  /* 0x0000004346207220 */ /* 0x000fe20000400000 */
[----:B------:R-:W-:Y:S01]  /*9640*/  F2FP.BF16.F32.PACK_AB R5, R10, R7 ;  /* 0x000000070a05723e */ /* 0x000fe200000010ff */
[----:B------:R-:W-:Y:S01]  /*9650*/  IMAD R70, R69, 0x2, R66 ;  /* 0x0000000245467824 */ /* 0x000fe200078e0242 */
[----:B------:R-:W-:Y:S01]  /*9660*/  F2FP.BF16.F32.PACK_AB R4, R73, R4 ;  /* 0x000000044904723e */ /* 0x000fe200000010ff */
[----:B------:R-:W-:Y:S01]  /*9670*/  FFMA R169, R12, 0.69314718246459960938, R169 ;  /* 0x3f3172180ca97823 */ /* 0x000fe200000000a9 */
[----:B------:R-:W-:Y:S01]  /*9680*/  F2FP.BF16.F32.PACK_AB R10, R14, R13 ;  /* 0x0000000d0e0a723e */ /* 0x000fe200000010ff */
[----:B------:R-:W-:Y:S01]  /*9690*/  IMAD R40, R2, UR5, RZ ;  /* 0x0000000502287c24 */ /* 0x000fe2000f8e02ff */
[----:B------:R-:W-:Y:S01]  /*96a0*/  F2FP.BF16.F32.PACK_AB R7, R15, R16 ;  /* 0x000000100f07723e */ /* 0x000fe200000010ff */
[----:B------:R-:W-:Y:S01]  /*96b0*/  UIMAD.WIDE UR4, UR4, 0x2, URZ ;  /* 0x00000002040478a5 */ /* 0x000fe2000f8e02ff */
[----:B------:R-:W-:-:S02]  /*96c0*/  F2FP.BF16.F32.PACK_AB R11, R18, R17 ;  /* 0x00000011120b723e */ /* 0x000fc400000010ff */
[----:B------:R-:W-:Y:S02]  /*96d0*/  LEA R80, R80, UR13, 0x4 ;  /* 0x0000000d50507c11 */ /* 0x000fe4000f8e20ff */
[----:B------:R-:W-:Y:S01]  /*96e0*/  F2FP.BF16.F32.PACK_AB R12, R82, R19 ;  /* 0x00000013520c723e */ /* 0x000fe200000010ff */
[C---:B------:R-:W-:Y:S01]  /*96f0*/  IMAD R82, R69.reuse, 0x2, R70 ;  /* 0x0000000245527824 */ /* 0x040fe200078e0246 */
[----:B------:R-:W-:Y:S01]  /*9700*/  F2FP.BF16.F32.PACK_AB R36, R84, R75 ;  /* 0x0000004b5424723e */ /* 0x000fe200000010ff */
[----:B------:R-:W-:Y:S01]  /*9710*/  STS.128 [R80], R4 ;  /* 0x0000000450007388 */ /* 0x000fe20000000c00 */
[----:B------:R-:W-:Y:S01]  /*9720*/  F2FP.BF16.F32.PACK_AB R13, R86, R77 ;  /* 0x0000004d560d723e */ /* 0x000fe200000010ff */
[C---:B------:R-:W-:Y:S01]  /*9730*/  IMAD R84, R69.reuse, 0x2, R82 ;  /* 0x0000000245547824 */ /* 0x040fe200078e0252 */
[----:B------:R-:W-:Y:S01]  /*9740*/  F2FP.BF16.F32.PACK_AB R37, R88, R79 ;  /* 0x0000004f5825723e */ /* 0x000fe200000010ff */
[----:B------:R-:W-:Y:S01]  /*9750*/  STS.128 [R80+0x800], R8 ;  /* 0x0008000850007388 */ /* 0x000fe20000000c00 */
[----:B------:R-:W-:Y:S01]  /*9760*/  F2FP.BF16.F32.PACK_AB R14, R90, R81 ;  /* 0x000000515a0e723e */ /* 0x000fe200000010ff */
[C---:B------:R-:W-:Y:S01]  /*9770*/  IMAD R86, R69.reuse, 0x2, R84 ;  /* 0x0000000245567824 */ /* 0x040fe200078e0254 */
[----:B------:R-:W-:Y:S01]  /*9780*/  LOP3.LUT R0, R0, 0xff, RZ, 0xc0, !PT ;  /* 0x000000ff00007812 */ /* 0x000fe200078ec0ff */
[----:B------:R-:W0:Y:S01]  /*9790*/  LDCU UR4, c[0x0][0x3ec] ;  /* 0x00007d80ff0477ac */ /* 0x000e220008000800 */
[----:B------:R-:W-:Y:S01]  /*97a0*/  F2FP.BF16.F32.PACK_AB R38, R92, R83 ;  /* 0x000000535c26723e */ /* 0x000fe200000010ff */
[C---:B------:R-:W-:Y:S01]  /*97b0*/  IMAD R88, R69.reuse, 0x2, R86 ;  /* 0x0000000245587824 */ /* 0x040fe200078e0256 */
[----:B------:R-:W-:Y:S01]  /*97c0*/  LEA R81, R0, UR9, 0x4 ;  /* 0x0000000900517c11 */ /* 0x000fe2000f8e20ff */
[----:B------:R-:W-:Y:S01]  /*97d0*/  BAR.SYNC.DEFER_BLOCKING 0x0 ;  /* 0x0000000000007b1d */ /* 0x000fe20000010000 */
[----:B------:R-:W-:Y:S01]  /*97e0*/  F2FP.BF16.F32.PACK_AB R15, R94, R85 ;  /* 0x000000555e0f723e */ /* 0x000fe200000010ff */
[----:B------:R-:W-:Y:S01]  /*97f0*/  IMAD R90, R69, 0x2, R88 ;  /* 0x00000002455a7824 */ /* 0x000fe200078e0258 */
[----:B------:R-:W-:-:S02]  /*9800*/  F2FP.BF16.F32.PACK_AB R39, R96, R87 ;  /* 0x000000576027723e */ /* 0x000fc400000010ff */
[----:B------:R-:W-:Y:S01]  /*9810*/  F2FP.BF16.F32.PACK_AB R44, R98, R89 ;  /* 0x00000059622c723e */ /* 0x000fe200000010ff */
[C---:B------:R-:W-:Y:S01]  /*9820*/  IMAD R92, R69.reuse, 0x2, R90 ;  /* 0x00000002455c7824 */ /* 0x040fe200078e025a */
[----:B------:R-:W-:Y:S02]  /*9830*/  F2FP.BF16.F32.PACK_AB R48, R100, R91 ;  /* 0x0000005b6430723e */ /* 0x000fe400000010ff */
[----:B------:R-:W-:Y:S01]  /*9840*/  F2FP.BF16.F32.PACK_AB R49, R102, R41 ;  /* 0x000000296631723e */ /* 0x000fe200000010ff */
[C---:B------:R-:W-:Y:S01]  /*9850*/  IMAD R94, R69.reuse, 0x2, R92 ;  /* 0x00000002455e7824 */ /* 0x040fe200078e025c */
[----:B------:R-:W-:Y:S02]  /*9860*/  F2FP.BF16.F32.PACK_AB R50, R104, R95 ;  /* 0x0000005f6832723e */ /* 0x000fe400000010ff */
[----:B------:R-:W-:Y:S01]  /*9870*/  F2FP.BF16.F32.PACK_AB R47, R106, R47 ;  /* 0x0000002f6a2f723e */ /* 0x000fe200000010ff */
[C---:B------:R-:W-:Y:S01]  /*9880*/  IMAD R96, R69.reuse, 0x2, R94 ;  /* 0x0000000245607824 */ /* 0x040fe200078e025e */
[----:B------:R-:W-:Y:S01]  /*9890*/  F2FP.BF16.F32.PACK_AB R51, R108, R97 ;  /* 0x000000616c33723e */ /* 0x000fe200000010ff */
[----:B0-----:R-:W-:Y:S01]  /*98a0*/  UIMAD UR4, UR7, UR4, URZ ;  /* 0x00000004070472a4 */ /* 0x001fe2000f8e02ff */
[----:B------:R-:W-:Y:S01]  /*98b0*/  F2FP.BF16.F32.PACK_AB R45, R42, R93 ;  /* 0x0000005d2a2d723e */ /* 0x000fe200000010ff */
[----:B------:R-:W-:Y:S01]  /*98c0*/  IMAD R98, R69, 0x2, R96 ;  /* 0x0000000245627824 */ /* 0x000fe200078e0260 */
[----:B------:R-:W-:-:S02]  /*98d0*/  F2FP.BF16.F32.PACK_AB R46, R46, R43 ;  /* 0x0000002b2e2e723e */ /* 0x000fc400000010ff */
[----:B------:R-:W-:Y:S01]  /*98e0*/  F2FP.BF16.F32.PACK_AB R20, R25, R20 ;  /* 0x000000141914723e */ /* 0x000fe200000010ff */
[----:B------:R-:W-:Y:S01]  /*98f0*/  IMAD R100, R69, 0x2, R98 ;  /* 0x0000000245647824 */ /* 0x000fe200078e0262 */
[----:B------:R-:W-:Y:S01]  /*9900*/  F2FP.BF16.F32.PACK_AB R25, R27, R22 ;  /* 0x000000161b19723e */ /* 0x000fe200000010ff */
[----:B------:R-:W0:Y:S01]  /*9910*/  LDS.128 R16, [R81] ;  /* 0x0000000051107984 */ /* 0x000e220000000c00 */
[----:B------:R-:W-:Y:S01]  /*9920*/  F2FP.BF16.F32.PACK_AB R24, R23, R24 ;  /* 0x000000181718723e */ /* 0x000fe200000010ff */
[----:B------:R-:W-:Y:S01]  /*9930*/  IMAD R102, R69, 0x2, R100 ;  /* 0x0000000245667824 */ /* 0x000fe200078e0264 */
[----:B------:R-:W-:Y:S01]  /*9940*/  F2FP.BF16.F32.PACK_AB R22, R35, R26 ;  /* 0x0000001a2316723e */ /* 0x000fe200000010ff */
[----:B------:R-:W-:Y:S01]  /*9950*/  LDS.128 R4, [R81+0x1000] ;  /* 0x0010000051047984 */ /* 0x000fe20000000c00 */
[----:B------:R-:W-:Y:S01]  /*9960*/  F2FP.BF16.F32.PACK_AB R21, R30, R21 ;  /* 0x000000151e15723e */ /* 0x000fe200000010ff */
[----:B------:R-:W-:Y:S01]  /*9970*/  IMAD R104, R69, 0x2, R102 ;  /* 0x0000000245687824 */ /* 0x000fe200078e0266 */
[----:B------:R-:W-:Y:S01]  /*9980*/  F2FP.BF16.F32.PACK_AB R26, R33, R28 ;  /* 0x0000001c211a723e */ /* 0x000fe200000010ff */
[----:B------:R-:W-:Y:S01]  /*9990*/  BAR.SYNC.DEFER_BLOCKING 0x0 ;  /* 0x0000000000007b1d */ /* 0x000fe20000010000 */
[----:B------:R-:W-:Y:S01]  /*99a0*/  F2FP.BF16.F32.PACK_AB R23, R34, R31 ;  /* 0x0000001f2217723e */ /* 0x000fe200000010ff */
[----:B------:R-:W-:Y:S01]  /*99b0*/  IMAD R106, R69, 0x2, R104 ;  /* 0x00000002456a7824 */ /* 0x000fe200078e0268 */
[----:B------:R-:W-:-:S03]  /*99c0*/  F2FP.BF16.F32.PACK_AB R27, R32, R29 ;  /* 0x0000001d201b723e */ /* 0x000fc600000010ff */
[----:B------:R-:W-:-:S04]  /*99d0*/  IMAD R108, R69, 0x2, R106 ;  /* 0x00000002456c7824 */ /* 0x000fc800078e026a */
[----:B------:R-:W-:-:S04]  /*99e0*/  IMAD R110, R69, 0x2, R108 ;  /* 0x00000002456e7824 */ /* 0x000fc800078e026c */
[----:B------:R-:W-:-:S04]  /*99f0*/  IMAD R112, R69, 0x2, R110 ;  /* 0x0000000245707824 */ /* 0x000fc800078e026e */
[----:B------:R-:W-:-:S04]  /*9a00*/  IMAD R114, R69, 0x2, R112 ;  /* 0x0000000245727824 */ /* 0x000fc800078e0270 */
[C---:B------:R-:W-:Y:S01]  /*9a10*/  IMAD R116, R69.reuse, 0x2, R114 ;  /* 0x0000000245747824 */ /* 0x040fe200078e0272 */
[----:B------:R-:W-:Y:S03]  /*9a20*/  STS.128 [R80], R12 ;  /* 0x0000000c50007388 */ /* 0x000fe60000000c00 */
[C---:B------:R-:W-:Y:S01]  /*9a30*/  IMAD R118, R69.reuse, 0x2, R116 ;  /* 0x0000000245767824 */ /* 0x040fe200078e0274 */
[----:B------:R1:W-:Y:S03]  /*9a40*/  STS.128 [R80+0x800], R36 ;  /* 0x0008002450007388 */ /* 0x0003e60000000c00 */
[C---:B------:R-:W-:Y:S01]  /*9a50*/  IMAD R120, R69.reuse, 0x2, R118 ;  /* 0x0000000245787824 */ /* 0x040fe200078e0276 */
[----:B------:R-:W-:Y:S04]  /*9a60*/  BAR.SYNC.DEFER_BLOCKING 0x0 ;  /* 0x0000000000007b1d */ /* 0x000fe80000010000 */
[----:B------:R-:W-:-:S05]  /*9a70*/  LEA R122, R69, R120, 0x1 ;  /* 0x00000078457a7211 */ /* 0x000fca00078e08ff */
[----:B------:R-:W-:Y:S01]  /*9a80*/  IMAD R124, R69, 0x2, R122 ;  /* 0x00000002457c7824 */ /* 0x000fe200078e027a */
[----:B-1----:R-:W-:-:S03]  /*9a90*/  SHF.L.U32 R37, R40, 0x1, RZ ;  /* 0x0000000128257819 */ /* 0x002fc600000006ff */
[----:B------:R-:W-:Y:S02]  /*9aa0*/  IMAD R126, R69, 0x2, R124 ;  /* 0x00000002457e7824 */ /* 0x000fe400078e027c */
[----:B------:R-:W-:Y:S01]  /*9ab0*/  IMAD.HI R40, R40, 0x2, RZ ;  /* 0x0000000228287827 */ /* 0x000fe200078e02ff */
[----:B--2---:R-:W-:Y:S01]  /*9ac0*/  IADD3 R167, P0, P1, R37, UR6, R170 ;  /* 0x0000000625a77c10 */ /* 0x004fe2000f91e0aa */
[----:B------:R-:W-:Y:S02]  /*9ad0*/  USHF.L.U32 UR6, UR4, 0x2, URZ ;  /* 0x0000000204067899 */ /* 0x000fe400080006ff */
[C---:B------:R-:W-:Y:S01]  /*9ae0*/  IMAD R128, R69.reuse, 0x2, R126 ;  /* 0x0000000245807824 */ /* 0x040fe200078e027e */
[----:B------:R-:W-:Y:S01]  /*9af0*/  IADD3.X R171, PT, PT, R40, UR5, R171, P0, P1 ;  /* 0x0000000528ab7c10 */ /* 0x000fe200087e24ab */
[----:B------:R-:W-:Y:S01]  /*9b00*/  UIMAD.WIDE UR4, UR4, 0x4, URZ ;  /* 0x00000004040478a5 */ /* 0x000fe2000f8e02ff */
[-C--:B------:R-:W-:Y:S01]  /*9b10*/  LEA R36, P0, R76, R167.reuse, 0x1 ;  /* 0x000000a74c247211 */ /* 0x080fe200078008ff */
[----:B------:R-:W-:Y:S01]  /*9b20*/  IMAD R130, R69, 0x2, R128 ;  /* 0x0000000245827824 */ /* 0x000fe200078e0280 */
[----:B------:R-:W1:Y:S01]  /*9b30*/  LDS.128 R8, [R81] ;  /* 0x0000000051087984 */ /* 0x000e620000000c00 */
[----:B------:R-:W-:-:S02]  /*9b40*/  LEA R38, P1, R78, R167, 0x1 ;  /* 0x000000a74e267211 */ /* 0x000fc400078208ff */
[----:B------:R-:W-:Y:S01]  /*9b50*/  LEA R40, P2, R72, R167, 0x1 ;  /* 0x000000a748287211 */ /* 0x000fe200078408ff */
[----:B------:R-:W-:Y:S01]  /*9b60*/  LDS.128 R12, [R81+0x1000] ;  /* 0x00100000510c7984 */ /* 0x000fe20000000c00 */
[-C--:B------:R-:W-:Y:S01]  /*9b70*/  LEA.HI.X.SX32 R37, R76, R171.reuse, 0x1, P0 ;  /* 0x000000ab4c257211 */ /* 0x080fe200000f0eff */
[C---:B------:R-:W-:Y:S01]  /*9b80*/  IMAD R132, R69.reuse, 0x2, R130 ;  /* 0x0000000245847824 */ /* 0x040fe200078e0282 */
[----:B------:R-:W-:Y:S01]  /*9b90*/  LEA.HI.X.SX32 R39, R78, R171, 0x1, P1 ;  /* 0x000000ab4e277211 */ /* 0x000fe200008f0eff */
[----:B------:R-:W-:Y:S01]  /*9ba0*/  BAR.SYNC.DEFER_BLOCKING 0x0 ;  /* 0x0000000000007b1d */ /* 0x000fe20000010000 */
[----:B------:R-:W-:Y:S01]  /*9bb0*/  LEA R42, P0, R74, R167, 0x1 ;  /* 0x000000a74a2a7211 */ /* 0x000fe200078008ff */
[C---:B------:R-:W-:Y:S01]  /*9bc0*/  IMAD R134, R69.reuse, 0x2, R132 ;  /* 0x0000000245867824 */ /* 0x040fe200078e0284 */
[-C--:B------:R-:W-:Y:S02]  /*9bd0*/  LEA.HI.X.SX32 R41, R72, R171.reuse, 0x1, P2 ;  /* 0x000000ab48297211 */ /* 0x080fe400010f0eff */
[----:B------:R-:W-:Y:S01]  /*9be0*/  LEA.HI.X.SX32 R43, R74, R171, 0x1, P0 ;  /* 0x000000ab4a2b7211 */ /* 0x000fe200000f0eff */
[----:B------:R-:W-:-:S04]  /*9bf0*/  IMAD R136, R69, 0x2, R134 ;  /* 0x0000000245887824 */ /* 0x000fc800078e0286 */
[----:B------:R-:W-:-:S04]  /*9c00*/  IMAD R138, R69, 0x2, R136 ;  /* 0x00000002458a7824 */ /* 0x000fc800078e0288 */
[----:B------:R-:W-:-:S04]  /*9c10*/  IMAD R140, R69, 0x2, R138 ;  /* 0x00000002458c7824 */ /* 0x000fc800078e028a */
[----:B------:R-:W-:-:S04]  /*9c20*/  IMAD R142, R69, 0x2, R140 ;  /* 0x00000002458e7824 */ /* 0x000fc800078e028c */
[C---:B------:R-:W-:Y:S01]  /*9c30*/  IMAD R144, R69.reuse, 0x2, R142 ;  /* 0x0000000245907824 */ /* 0x040fe200078e028e */
[----:B------:R2:W-:Y:S03]  /*9c40*/  STS.128 [R80], R44 ;  /* 0x0000002c50007388 */ /* 0x0005e60000000c00 */
[C---:B------:R-:W-:Y:S01]  /*9c50*/  IMAD R146, R69.reuse, 0x2, R144 ;  /* 0x0000000245927824 */ /* 0x040fe200078e0290 */
[----:B------:R3:W-:Y:S03]  /*9c60*/  STS.128 [R80+0x800], R48 ;  /* 0x0008003050007388 */ /* 0x0007e60000000c00 */
[C---:B------:R-:W-:Y:S01]  /*9c70*/  IMAD R148, R69.reuse, 0x2, R146 ;  /* 0x0000000245947824 */ /* 0x040fe200078e0292 */
[----:B------:R-:W-:Y:S04]  /*9c80*/  BAR.SYNC.DEFER_BLOCKING 0x0 ;  /* 0x0000000000007b1d */ /* 0x000fe80000010000 */
[----:B------:R-:W-:-:S02]  /*9c90*/  LEA R150, R69, R148, 0x1 ;  /* 0x0000009445967211 */ /* 0x000fc400078e08ff */
[----:B--2---:R-:W-:-:S03]  /*9ca0*/  LEA R44, P1, R52, R167, 0x1 ;  /* 0x000000a7342c7211 */ /* 0x004fc600078208ff */
[C---:B------:R-:W-:Y:S01]  /*9cb0*/  IMAD R152, R69.reuse, 0x2, R150 ;  /* 0x0000000245987824 */ /* 0x040fe200078e0296 */
[----:B------:R-:W-:Y:S02]  /*9cc0*/  LEA R46, P2, R54, R167, 0x1 ;  /* 0x000000a7362e7211 */ /* 0x000fe400078408ff */
[----:B------:R-:W-:Y:S01]  /*9cd0*/  LEA.HI.X.SX32 R45, R52, R171, 0x1, P1 ;  /* 0x000000ab342d7211 */ /* 0x000fe200008f0eff */
[C---:B------:R-:W-:Y:S01]  /*9ce0*/  IMAD R154, R69.reuse, 0x2, R152 ;  /* 0x00000002459a7824 */ /* 0x040fe200078e0298 */
[-C--:B---3--:R-:W-:Y:S02]  /*9cf0*/  LEA R50, P0, R56, R167.reuse, 0x1 ;  /* 0x000000a738327211 */ /* 0x088fe400078008ff */
[----:B------:R-:W-:Y:S01]  /*9d00*/  LEA R52, P1, R58, R167, 0x1 ;  /* 0x000000a73a347211 */ /* 0x000fe200078208ff */
[C---:B------:R-:W-:Y:S01]  /*9d10*/  IMAD R156, R69.reuse, 0x2, R154 ;  /* 0x00000002459c7824 */ /* 0x040fe200078e029a */
[----:B------:R-:W-:Y:S02]  /*9d20*/  LEA.HI.X.SX32 R47, R54, R171, 0x1, P2 ;  /* 0x000000ab362f7211 */ /* 0x000fe400010f0eff */
[----:B------:R-:W-:Y:S01]  /*9d30*/  LEA R48, P2, R60, R167, 0x1 ;  /* 0x000000a73c307211 */ /* 0x000fe200078408ff */
[----:B------:R-:W-:Y:S01]  /*9d40*/  IMAD R158, R69, 0x2, R156 ;  /* 0x00000002459e7824 */ /* 0x000fe200078e029c */
[----:B------:R-:W-:-:S02]  /*9d50*/  LEA.HI.X.SX32 R51, R56, R171, 0x1, P0 ;  /* 0x000000ab38337211 */ /* 0x000fc400000f0eff */
[----:B------:R-:W-:Y:S01]  /*9d60*/  LEA.HI.X.SX32 R53, R58, R171, 0x1, P1 ;  /* 0x000000ab3a357211 */ /* 0x000fe200008f0eff */
[C---:B------:R-:W-:Y:S01]  /*9d70*/  IMAD R160, R69.reuse, 0x2, R158 ;  /* 0x0000000245a07824 */ /* 0x040fe200078e029e */
[-C--:B------:R-:W-:Y:S01]  /*9d80*/  LEA R54, P0, R62, R167.reuse, 0x1 ;  /* 0x000000a73e367211 */ /* 0x080fe200078008ff */
[----:B------:R-:W2:Y:S01]  /*9d90*/  LDS.128 R28, [R81] ;  /* 0x00000000511c7984 */ /* 0x000ea20000000c00 */
[----:B------:R-:W-:Y:S01]  /*9da0*/  LEA R56, P1, R64, R167, 0x1 ;  /* 0x000000a740387211 */ /* 0x000fe200078208ff */
[C---:B------:R-:W-:Y:S01]  /*9db0*/  IMAD R162, R69.reuse, 0x2, R160 ;  /* 0x0000000245a27824 */ /* 0x040fe200078e02a0 */
[----:B------:R-:W-:Y:S01]  /*9dc0*/  LEA.HI.X.SX32 R49, R60, R171, 0x1, P2 ;  /* 0x000000ab3c317211 */ /* 0x000fe200010f0eff */
[----:B------:R-:W3:Y:S01]  /*9dd0*/  LDS.128 R32, [R81+0x1000] ;  /* 0x0010000051207984 */ /* 0x000ee20000000c00 */
[----:B------:R-:W-:Y:S01]  /*9de0*/  BAR.SYNC.DEFER_BLOCKING 0x0 ;  /* 0x0000000000007b1d */ /* 0x000fe20000010000 */
[----:B------:R-:W-:Y:S01]  /*9df0*/  LEA R58, P2, R66, R167, 0x1 ;  /* 0x000000a7423a7211 */ /* 0x000fe200078408ff */
[----:B------:R-:W-:Y:S01]  /*9e00*/  IMAD R164, R69, 0x2, R162 ;  /* 0x0000000245a47824 */ /* 0x000fe200078e02a2 */
[----:B------:R-:W-:-:S02]  /*9e10*/  LEA.HI.X.SX32 R55, R62, R171, 0x1, P0 ;  /* 0x000000ab3e377211 */ /* 0x000fc400000f0eff */
[----:B------:R-:W-:Y:S01]  /*9e20*/  LEA.HI.X.SX32 R57, R64, R171, 0x1, P1 ;  /* 0x000000ab40397211 */ /* 0x000fe200008f0eff */
[C---:B------:R-:W-:Y:S01]  /*9e30*/  IMAD R166, R69.reuse, 0x2, R164 ;  /* 0x0000000245a67824 */ /* 0x040fe200078e02a4 */
[-C--:B------:R-:W-:Y:S02]  /*9e40*/  LEA R60, P0, R70, R167.reuse, 0x1 ;  /* 0x000000a7463c7211 */ /* 0x080fe400078008ff */
[----:B------:R-:W-:Y:S01]  /*9e50*/  LEA R62, P1, R82, R167, 0x1 ;  /* 0x000000a7523e7211 */ /* 0x000fe200078208ff */
[C---:B------:R-:W-:Y:S01]  /*9e60*/  IMAD R168, R69.reuse, 0x2, R166 ;  /* 0x0000000245a87824 */ /* 0x040fe200078e02a6 */
[----:B------:R-:W-:Y:S02]  /*9e70*/  LEA.HI.X.SX32 R59, R66, R171, 0x1, P2 ;  /* 0x000000ab423b7211 */ /* 0x000fe400010f0eff */
[----:B------:R-:W-:Y:S01]  /*9e80*/  LEA R64, P2, R84, R167, 0x1 ;  /* 0x000000a754407211 */ /* 0x000fe200078408ff */
[----:B------:R-:W-:Y:S01]  /*9e90*/  IMAD R170, R69, 0x2, R168 ;  /* 0x0000000245aa7824 */ /* 0x000fe200078e02a8 */
[----:B------:R-:W-:-:S02]  /*9ea0*/  LEA.HI.X.SX32 R61, R70, R171, 0x1, P0 ;  /* 0x000000ab463d7211 */ /* 0x000fc400000f0eff */
[----:B------:R-:W-:Y:S01]  /*9eb0*/  LEA.HI.X.SX32 R63, R82, R171, 0x1, P1 ;  /* 0x000000ab523f7211 */ /* 0x000fe200008f0eff */
[----:B------:R-:W-:Y:S01]  /*9ec0*/  IMAD R172, R69, 0x2, R170 ;  /* 0x0000000245ac7824 */ /* 0x000fe200078e02aa */
[----:B------:R-:W-:Y:S02]  /*9ed0*/  LEA R70, P1, R88, R167, 0x1 ;  /* 0x000000a758467211 */ /* 0x000fe400078208ff */
[----:B------:R-:W-:Y:S02]  /*9ee0*/  LEA.HI.X.SX32 R65, R84, R171, 0x1, P2 ;  /* 0x000000ab54417211 */ /* 0x000fe400010f0eff */
[----:B------:R-:W-:Y:S01]  /*9ef0*/  LEA R66, P2, R90, R167, 0x1 ;  /* 0x000000a75a427211 */ /* 0x000fe200078408ff */
[----:B------:R-:W-:Y:S01]  /*9f00*/  STS.128 [R80], R20 ;  /* 0x0000001450007388 */ /* 0x000fe20000000c00 */
[----:B------:R-:W-:Y:S02]  /*9f10*/  LEA.HI.X.SX32 R71, R88, R171, 0x1, P1 ;  /* 0x000000ab58477211 */ /* 0x000fe400008f0eff */
[-C--:B------:R-:W-:Y:S01]  /*9f20*/  LEA R72, P0, R86, R167.reuse, 0x1 ;  /* 0x000000a756487211 */ /* 0x080fe200078008ff */
[----:B------:R-:W-:Y:S01]  /*9f30*/  STS.128 [R80+0x800], R24 ;  /* 0x0008001850007388 */ /* 0x000fe20000000c00 */
[----:B------:R-:W-:Y:S01]  /*9f40*/  BAR.SYNC.DEFER_BLOCKING 0x0 ;  /* 0x0000000000007b1d */ /* 0x000fe20000010000 */
[----:B------:R-:W-:-:S02]  /*9f50*/  LEA R76, P1, R94, R167, 0x1 ;  /* 0x000000a75e4c7211 */ /* 0x000fc400078208ff */
[-C--:B------:R-:W-:Y:S02]  /*9f60*/  LEA.HI.X.SX32 R67, R90, R171.reuse, 0x1, P2 ;  /* 0x000000ab5a437211 */ /* 0x080fe400010f0eff */
[----:B------:R-:W-:Y:S02]  /*9f70*/  LEA.HI.X.SX32 R73, R86, R171, 0x1, P0 ;  /* 0x000000ab56497211 */ /* 0x000fe400000f0eff */
[----:B------:R-:W-:Y:S02]  /*9f80*/  LEA R74, P2, R96, R167, 0x1 ;  /* 0x000000a7604a7211 */ /* 0x000fe400078408ff */
[----:B------:R-:W-:Y:S02]  /*9f90*/  LEA.HI.X.SX32 R77, R94, R171, 0x1, P1 ;  /* 0x000000ab5e4d7211 */ /* 0x000fe400008f0eff */
[-C--:B------:R-:W-:Y:S02]  /*9fa0*/  LEA R78, P0, R92, R167.reuse, 0x1 ;  /* 0x000000a75c4e7211 */ /* 0x080fe400078008ff */
[----:B------:R-:W-:-:S02]  /*9fb0*/  LEA R86, P1, R100, R167, 0x1 ;  /* 0x000000a764567211 */ /* 0x000fc400078208ff */
[-C--:B------:R-:W-:Y:S02]  /*9fc0*/  LEA.HI.X.SX32 R75, R96, R171.reuse, 0x1, P2 ;  /* 0x000000ab604b7211 */ /* 0x080fe400010f0eff */
[----:B------:R-:W-:Y:S02]  /*9fd0*/  LEA.HI.X.SX32 R79, R92, R171, 0x1, P0 ;  /* 0x000000ab5c4f7211 */ /* 0x000fe400000f0eff */
[----:B------:R-:W-:Y:S02]  /*9fe0*/  LEA R84, P2, R102, R167, 0x1 ;  /* 0x000000a766547211 */ /* 0x000fe400078408ff */
[----:B------:R-:W-:Y:S02]  /*9ff0*/  LEA.HI.X.SX32 R87, R100, R171, 0x1, P1 ;  /* 0x000000ab64577211 */ /* 0x000fe400008f0eff */
[-C--:B------:R-:W-:Y:S01]  /*a000*/  LEA R82, P0, R98, R167.reuse, 0x1 ;  /* 0x000000a762527211 */ /* 0x080fe200078008ff */
[----:B------:R-:W4:Y:S01]  /*a010*/  LDS.128 R20, [R81] ;  /* 0x0000000051147984 */ /* 0x000f220000000c00 */
[----:B------:R-:W-:-:S02]  /*a020*/  LEA R88, P1, R106, R167, 0x1 ;  /* 0x000000a76a587211 */ /* 0x000fc400078208ff */
[-C--:B------:R-:W-:Y:S01]  /*a030*/  LEA.HI.X.SX32 R85, R102, R171.reuse, 0x1, P2 ;  /* 0x000000ab66557211 */ /* 0x080fe200010f0eff */
[----:B0-----:R0:W-:Y:S01]  /*a040*/  STG.E.U16 desc[UR16][R36.64], R16 ;  /* 0x0000001024007986 */ /* 0x0011e2000c101510 */
        /* <DEDUP_REMOVED lines=39> */
[----:B------:R-:W-:Y:S02]  /*a2c0*/  LEA R134, P1, R148, R167, 0x1 ;  /* 0x000000a794867211 */ /* 0x000fe400078208ff */
[----:B------:R-:W-:-:S02]  /*a2d0*/  LEA.HI.X.SX32 R127, R144, R171, 0x1, P2 ;  /* 0x000000ab907f7211 */ /* 0x000fc400010f0eff */
[-C--:B------:R-:W-:Y:S02]  /*a2e0*/  LEA R124, P0, R140, R167.reuse, 0x1 ;  /* 0x000000a78c7c7211 */ /* 0x080fe400078008ff */
[----:B------:R-:W-:Y:S02]  /*a2f0*/  LEA R132, P2, R150, R167, 0x1 ;  /* 0x000000a796847211 */ /* 0x000fe400078408ff */
[----:B------:R-:W-:Y:S02]  /*a300*/  LEA.HI.X.SX32 R135, R148, R171, 0x1, P1 ;  /* 0x000000ab94877211 */ /* 0x000fe400008f0eff */
[----:B------:R-:W-:Y:S02]  /*a310*/  LEA R138, P1, R154, R167, 0x1 ;  /* 0x000000a79a8a7211 */ /* 0x000fe400078208ff */
[-C--:B------:R-:W-:Y:S02]  /*a320*/  LEA.HI.X.SX32 R125, R140, R171.reuse, 0x1, P0 ;  /* 0x000000ab8c7d7211 */ /* 0x080fe400000f0eff */
[----:B------:R-:W-:-:S02]  /*a330*/  LEA.HI.X.SX32 R133, R150, R171, 0x1, P2 ;  /* 0x000000ab96857211 */ /* 0x000fc400010f0eff */
[----:B------:R-:W-:Y:S02]  /*a340*/  LEA R140, P2, R156, R167, 0x1 ;  /* 0x000000a79c8c7211 */ /* 0x000fe400078408ff */
[----:B------:R-:W-:Y:S02]  /*a350*/  LEA.HI.X.SX32 R139, R154, R171, 0x1, P1 ;  /* 0x000000ab9a8b7211 */ /* 0x000fe400008f0eff */
[----:B------:R-:W-:Y:S02]  /*a360*/  LEA R144, P1, R160, R167, 0x1 ;  /* 0x000000a7a0907211 */ /* 0x000fe400078208ff */
[----:B------:R-:W-:Y:S02]  /*a370*/  LEA.HI.X.SX32 R141, R156, R171, 0x1, P2 ;  /* 0x000000ab9c8d7211 */ /* 0x000fe400010f0eff */
[----:B------:R-:W-:Y:S02]  /*a380*/  LEA R142, P2, R162, R167, 0x1 ;  /* 0x000000a7a28e7211 */ /* 0x000fe400078408ff */
[----:B------:R-:W-:Y:S01]  /*a390*/  LEA.HI.X.SX32 R145, R160, R171, 0x1, P1 ;  /* 0x000000aba0917211 */ /* 0x000fe200008f0eff */
[----:B------:R-:W-:Y:S01]  /*a3a0*/  IMAD R160, R69, 0x2, R172 ;  /* 0x0000000245a07824 */ /* 0x000fe200078e02ac */
[----:B------:R-:W-:-:S02]  /*a3b0*/  LEA R130, P0, R146, R167, 0x1 ;  /* 0x000000a792827211 */ /* 0x000fc400078008ff */
[----:B------:R-:W-:Y:S01]  /*a3c0*/  LEA.HI.X.SX32 R143, R162, R171, 0x1, P2 ;  /* 0x000000aba28f7211 */ /* 0x000fe200010f0eff */
[C---:B------:R-:W-:Y:S01]  /*a3d0*/  IMAD R174, R69.reuse, 0x2, R160 ;  /* 0x0000000245ae7824 */ /* 0x040fe200078e02a0 */
[----:B------:R-:W-:Y:S02]  /*a3e0*/  LEA R148, P2, R168, R167, 0x1 ;  /* 0x000000a7a8947211 */ /* 0x000fe400078408ff */
[----:B------:R-:W-:Y:S02]  /*a3f0*/  LEA.HI.X.SX32 R131, R146, R171, 0x1, P0 ;  /* 0x000000ab92837211 */ /* 0x000fe400000f0eff */
[----:B------:R-:W-:Y:S02]  /*a400*/  LEA R136, P0, R152, R167, 0x1 ;  /* 0x000000a798887211 */ /* 0x000fe400078008ff */
[----:B------:R-:W-:Y:S02]  /*a410*/  LEA.HI.X.SX32 R149, R168, R171, 0x1, P2 ;  /* 0x000000aba8957211 */ /* 0x000fe400010f0eff */
[----:B------:R-:W-:-:S02]  /*a420*/  LEA R168, R69, R174, 0x1 ;  /* 0x000000ae45a87211 */ /* 0x000fc400078e08ff */
[----:B------:R-:W-:Y:S02]  /*a430*/  LEA.HI.X.SX32 R137, R152, R171, 0x1, P0 ;  /* 0x000000ab98897211 */ /* 0x000fe400000f0eff */
[-C--:B------:R-:W-:Y:S01]  /*a440*/  LEA R146, P0, R158, R167.reuse, 0x1 ;  /* 0x000000a79e927211 */ /* 0x080fe200078008ff */
[C---:B------:R-:W-:Y:S01]  /*a450*/  IMAD R176, R69.reuse, 0x2, R168 ;  /* 0x0000000245b07824 */ /* 0x040fe200078e02a8 */
[----:B------:R-:W-:Y:S02]  /*a460*/  LEA R150, P1, R166, R167, 0x1 ;  /* 0x000000a7a6967211 */ /* 0x000fe400078208ff */
[----:B------:R-:W-:Y:S01]  /*a470*/  LEA.HI.X.SX32 R147, R158, R171, 0x1, P0 ;  /* 0x000000ab9e937211 */ /* 0x000fe200000f0eff */
[----:B------:R-:W-:Y:S01]  /*a480*/  IMAD R69, R69, 0x2, R176 ;  /* 0x0000000245457824 */ /* 0x000fe200078e02b0 */
[----:B------:R-:W-:Y:S02]  /*a490*/  LEA R152, P0, R164, R167, 0x1 ;  /* 0x000000a7a4987211 */ /* 0x000fe400078008ff */
[----:B------:R-:W-:-:S02]  /*a4a0*/  LEA.HI.X.SX32 R151, R166, R171, 0x1, P1 ;  /* 0x000000aba6977211 */ /* 0x000fc400008f0eff */
[----:B------:R-:W-:Y:S02]  /*a4b0*/  LEA.HI.X.SX32 R153, R164, R171, 0x1, P0 ;  /* 0x000000aba4997211 */ /* 0x000fe400000f0eff */
[-C--:B------:R-:W-:Y:S02]  /*a4c0*/  LEA R154, P0, R170, R167.reuse, 0x1 ;  /* 0x000000a7aa9a7211 */ /* 0x080fe400078008ff */
[-C--:B------:R-:W-:Y:S02]  /*a4d0*/  LEA R158, P1, R172, R167.reuse, 0x1 ;  /* 0x000000a7ac9e7211 */ /* 0x080fe400078208ff */
[-C--:B------:R-:W-:Y:S02]  /*a4e0*/  LEA R156, P2, R160, R167.reuse, 0x1 ;  /* 0x000000a7a09c7211 */ /* 0x080fe400078408ff */
[----:B------:R-:W-:Y:S02]  /*a4f0*/  LEA R166, P3, R69, R167, 0x1 ;  /* 0x000000a745a67211 */ /* 0x000fe400078608ff */
[----:B------:R-:W-:-:S02]  /*a500*/  LEA.HI.X.SX32 R155, R170, R171, 0x1, P0 ;  /* 0x000000abaa9b7211 */ /* 0x000fc400000f0eff */
[-C--:B------:R-:W-:Y:S02]  /*a510*/  LEA.HI.X.SX32 R159, R172, R171.reuse, 0x1, P1 ;  /* 0x000000abac9f7211 */ /* 0x080fe400008f0eff */
[----:B------:R-:W-:Y:S02]  /*a520*/  LEA.HI.X.SX32 R157, R160, R171, 0x1, P2 ;  /* 0x000000aba09d7211 */ /* 0x000fe400010f0eff */
[-C--:B------:R-:W-:Y:S02]  /*a530*/  LEA R164, P0, R174, R167.reuse, 0x1 ;  /* 0x000000a7aea47211 */ /* 0x080fe400078008ff */
[-C--:B------:R-:W-:Y:S02]  /*a540*/  LEA R160, P1, R168, R167.reuse, 0x1 ;  /* 0x000000a7a8a07211 */ /* 0x080fe400078208ff */
[----:B------:R-:W-:Y:S02]  /*a550*/  LEA R162, P2, R176, R167, 0x1 ;  /* 0x000000a7b0a27211 */ /* 0x000fe400078408ff */
[----:B------:R-:W-:-:S02]  /*a560*/  LEA.HI.X.SX32 R167, R69, R171, 0x1, P3 ;  /* 0x000000ab45a77211 */ /* 0x000fc400018f0eff */
[----:B------:R-:W-:Y:S02]  /*a570*/  PRMT R69, R16, 0x7632, R69 ;  /* 0x0000763210457816 */ /* 0x000fe40000000045 */
[----:B0-----:R-:W-:Y:S02]  /*a580*/  PRMT R37, R17, 0x7632, R37 ;  /* 0x0000763211257816 */ /* 0x001fe40000000025 */
[----:B-1----:R-:W-:Y:S01]  /*a590*/  PRMT R27, R8, 0x7632, R27 ;  /* 0x00007632081b7816 */ /* 0x002fe2000000001b */
[----:B------:R0:W-:Y:S01]  /*a5a0*/  STG.E.U16 desc[UR16][R38.64], R69 ;  /* 0x0000004526007986 */ /* 0x0001e2000c101510 */
[----:B------:R-:W-:Y:S02]  /*a5b0*/  PRMT R16, R9, 0x7632, R16 ;  /* 0x0000763209107816 */ /* 0x000fe40000000010 */
[----:B------:R-:W-:Y:S01]  /*a5c0*/  PRMT R36, R11, 0x7632, R36 ;  /* 0x000076320b247816 */ /* 0x000fe20000000024 */
[----:B------:R1:W-:Y:S01]  /*a5d0*/  STG.E.U16 desc[UR16][R40.64], R17 ;  /* 0x0000001128007986 */ /* 0x0003e2000c101510 */
[----:B------:R-:W-:-:S02]  /*a5e0*/  LEA.HI.X.SX32 R165, R174, R171, 0x1, P0 ;  /* 0x000000abaea57211 */ /* 0x000fc400000f0eff */
[-C--:B------:R-:W-:Y:S01]  /*a5f0*/  LEA.HI.X.SX32 R161, R168, R171.reuse, 0x1, P1 ;  /* 0x000000aba8a17211 */ /* 0x080fe200008f0eff */
[----:B------:R5:W-:Y:S01]  /*a600*/  STG.E.U16 desc[UR16][R42.64], R37 ;  /* 0x000000252a007986 */ /* 0x000be2000c101510 */
[----:B------:R-:W-:Y:S02]  /*a610*/  LEA.HI.X.SX32 R163, R176, R171, 0x1, P2 ;  /* 0x000000abb0a37211 */ /* 0x000fe400010f0eff */
[----:B------:R-:W-:Y:S01]  /*a620*/  ISETP.GE.U32.AND P0, PT, R0, 0x80, PT ;  /* 0x000000800000780c */ /* 0x000fe20003f06070 */
[----:B------:R4:W-:Y:S01]  /*a630*/  STG.E.U16 desc[UR16][R44.64], R18 ;  /* 0x000000122c007986 */ /* 0x0009e2000c101510 */
[----:B0-----:R-:W-:Y:S02]  /*a640*/  PRMT R39, R18, 0x7632, R39 ;  /* 0x0000763212277816 */ /* 0x001fe40000000027 */
[----:B--2---:R-:W-:Y:S02]  /*a650*/  PRMT R38, R29, 0x7632, R38 ;  /* 0x000076321d267816 */ /* 0x004fe40000000026 */
[----:B-1----:R-:W-:Y:S01]  /*a660*/  PRMT R41, R19, 0x7632, R41 ;  /* 0x0000763213297816 */ /* 0x002fe20000000029 */
[----:B------:R0:W-:Y:S01]  /*a670*/  STG.E.U16 desc[UR16][R46.64], R39 ;  /* 0x000000272e007986 */ /* 0x0001e2000c101510 */
[----:B------:R-:W-:-:S02]  /*a680*/  PRMT R17, R10, 0x7632, R17 ;  /* 0x000076320a117816 */ /* 0x000fc40000000011 */
[----:B-----5:R-:W-:Y:S01]  /*a690*/  PRMT R42, R31, 0x7632, R42 ;  /* 0x000076321f2a7816 */ /* 0x020fe2000000002a */
[----:B------:R1:W-:Y:S01]  /*a6a0*/  STG.E.U16 desc[UR16][R50.64], R19 ;  /* 0x0000001332007986 */ /* 0x0003e2000c101510 */
[----:B---3--:R-:W-:Y:S02]  /*a6b0*/  PRMT R69, R32, 0x7632, R69 ;  /* 0x0000763220457816 */ /* 0x008fe40000000045 */
[----:B----4-:R-:W-:Y:S01]  /*a6c0*/  PRMT R44, R20, 0x7632, R44 ;  /* 0x00007632142c7816 */ /* 0x010fe2000000002c */
[----:B------:R2:W-:Y:S04]  /*a6d0*/  STG.E.U16 desc[UR16][R52.64], R41 ;  /* 0x0000002934007986 */ /* 0x0005e8000c101510 */
[----:B------:R3:W-:Y:S01]  /*a6e0*/  STG.E.U16 desc[UR16][R48.64], R8 ;  /* 0x0000000830007986 */ /* 0x0007e2000c101510 */
[----:B0-----:R-:W-:-:S03]  /*a6f0*/  PRMT R47, R22, 0x7632, R47 ;  /* 0x00007632162f7816 */ /* 0x001fc6000000002f */
[----:B------:R0:W-:Y:S01]  /*a700*/  STG.E.U16 desc[UR16][R54.64], R27 ;  /* 0x0000001b36007986 */ /* 0x0001e2000c101510 */
[----:B-1----:R-:W-:-:S03]  /*a710*/  PRMT R51, R23, 0x7632, R51 ;  /* 0x0000763217337816 */ /* 0x002fc60000000033 */
[----:B------:R1:W-:Y:S01]  /*a720*/  STG.E.U16 desc[UR16][R56.64], R9 ;  /* 0x0000000938007986 */ /* 0x0003e2000c101510 */
[----:B--2---:R-:W-:Y:S02]  /*a730*/  PRMT R41, R30, 0x7632, R41 ;  /* 0x000076321e297816 */ /* 0x004fe40000000029 */
[----:B------:R-:W-:Y:S01]  /*a740*/  PRMT R53, R4, 0x7632, R53 ;  /* 0x0000763204357816 */ /* 0x000fe20000000035 */
[----:B------:R-:W-:Y:S01]  /*a750*/  STG.E.U16 desc[UR16][R58.64], R16 ;  /* 0x000000103a007986 */ /* 0x000fe2000c101510 */
[----:B---3--:R-:W-:Y:S02]  /*a760*/  PRMT R8, R28, 0x7632, R8 ;  /* 0x000076321c087816 */ /* 0x008fe40000000008 */
[----:B------:R-:W-:Y:S01]  /*a770*/  PRMT R49, R21, 0x7632, R49 ;  /* 0x0000763215317816 */ /* 0x000fe20000000031 */
[----:B------:R2:W-:Y:S01]  /*a780*/  STG.E.U16 desc[UR16][R60.64], R10 ;  /* 0x0000000a3c007986 */ /* 0x0005e2000c101510 */
[----:B0-----:R-:W-:-:S03]  /*a790*/  PRMT R54, R5, 0x7632, R54 ;  /* 0x0000763205367816 */ /* 0x001fc60000000036 */
[----:B------:R-:W-:Y:S01]  /*a7a0*/  STG.E.U16 desc[UR16][R62.64], R17 ;  /* 0x000000113e007986 */ /* 0x000fe2000c101510 */
[----:B-1----:R-:W-:-:S03]  /*a7b0*/  PRMT R56, R6, 0x7632, R56 ;  /* 0x0000763206387816 */ /* 0x002fc60000000038 */
[----:B------:R0:W-:Y:S04]  /*a7c0*/  STG.E.U16 desc[UR16][R64.64], R11 ;  /* 0x0000000b40007986 */ /* 0x0001e8000c101510 */
[----:B------:R1:W-:Y:S01]  /*a7d0*/  STG.E.U16 desc[UR16][R72.64], R36 ;  /* 0x0000002448007986 */ /* 0x0003e2000c101510 */
[----:B--2---:R-:W-:Y:S02]  /*a7e0*/  PRMT R61, R7, 0x7632, R61 ;  /* 0x00007632073d7816 */ /* 0x004fe4000000003d */
[----:B------:R-:W-:Y:S01]  /*a7f0*/  PRMT R60, R12, 0x7632, R60 ;  /* 0x000076320c3c7816 */ /* 0x000fe2000000003c */
[----:B------:R2:W-:Y:S04]  /*a800*/  STG.E.U16 desc[UR16][R70.64], R28 ;  /* 0x0000001c46007986 */ /* 0x0005e8000c101510 */
[----:B------:R3:W-:Y:S01]  /*a810*/  STG.E.U16 desc[UR16][R66.64], R8 ;  /* 0x0000000842007986 */ /* 0x0007e2000c101510 */
[----:B0-----:R-:W-:-:S02]  /*a820*/  PRMT R64, R13, 0x7632, R64 ;  /* 0x000076320d407816 */ /* 0x001fc40000000040 */
[----:B------:R-:W-:Y:S01]  /*a830*/  PRMT R65, R14, 0x7632, R65 ;  /* 0x000076320e417816 */ /* 0x000fe20000000041 */
[----:B------:R-:W-:Y:S01]  /*a840*/  STG.E.U16 desc[UR16][R78.64], R29 ;  /* 0x0000001d4e007986 */ /* 0x000fe2000c101510 */
[----:B-1----:R-:W-:-:S03]  /*a850*/  PRMT R73, R33, 0x7632, R73 ;  /* 0x0000763221497816 */ /* 0x002fc60000000049 */
[----:B------:R-:W-:Y:S01]  /*a860*/  STG.E.U16 desc[UR16][R76.64], R38 ;  /* 0x000000264c007986 */ /* 0x000fe2000c101510 */
[----:B--2---:R-:W-:-:S03]  /*a870*/  PRMT R71, R34, 0x7632, R71 ;  /* 0x0000763222477816 */ /* 0x004fc60000000047 */
[----:B------:R0:W-:Y:S01]  /*a880*/  STG.E.U16 desc[UR16][R74.64], R30 ;  /* 0x0000001e4a007986 */ /* 0x0001e2000c101510 */
[----:B---3--:R-:W-:-:S03]  /*a890*/  PRMT R66, R15, 0x7632, R66 ;  /* 0x000076320f427816 */ /* 0x008fc60000000042 */
[----:B------:R-:W-:Y:S04]  /*a8a0*/  STG.E.U16 desc[UR16][R82.64], R41 ;  /* 0x0000002952007986 */ /* 0x000fe8000c101510 */
[----:B------:R-:W1:Y:S04]  /*a8b0*/  LDS.128 R80, [R81+0x1000] ;  /* 0x0010000051507984 */ /* 0x000e680000000c00 */
[----:B------:R-:W-:Y:S01]  /*a8c0*/  STG.E.U16 desc[UR16][R86.64], R31 ;  /* 0x0000001f56007986 */ /* 0x000fe2000c101510 */
[----:B0-----:R-:W-:-:S03]  /*a8d0*/  PRMT R75, R35, 0x7632, R75 ;  /* 0x00007632234b7816 */ /* 0x001fc6000000004b */
[----:B------:R-:W-:Y:S04]  /*a8e0*/  STG.E.U16 desc[UR16][R84.64], R42 ;  /* 0x0000002a54007986 */ /* 0x000fe8000c101510 */
[----:B------:R-:W-:Y:S04]  /*a8f0*/  STG.E.U16 desc[UR16][R92.64], R20 ;  /* 0x000000145c007986 */ /* 0x000fe8000c101510 */
[----:B------:R-:W-:Y:S04]  /*a900*/  STG.E.U16 desc[UR16][R88.64], R44 ;  /* 0x0000002c58007986 */ /* 0x000fe8000c101510 */
[----:B------:R-:W-:Y:S04]  /*a910*/  STG.E.U16 desc[UR16][R90.64], R21 ;  /* 0x000000155a007986 */ /* 0x000fe8000c101510 */
[----:B------:R-:W-:Y:S04]  /*a920*/  STG.E.U16 desc[UR16][R98.64], R49 ;  /* 0x0000003162007986 */ /* 0x000fe8000c101510 */
[----:B------:R-:W-:Y:S04]  /*a930*/  STG.E.U16 desc[UR16][R96.64], R22 ;  /* 0x0000001660007986 */ /* 0x000fe8000c101510 */
[----:B------:R-:W-:Y:S04]  /*a940*/  STG.E.U16 desc[UR16][R94.64], R47 ;  /* 0x0000002f5e007986 */ /* 0x000fe8000c101510 */
[----:B------:R-:W-:Y:S04]  /*a950*/  STG.E.U16 desc[UR16][R104.64], R23 ;  /* 0x0000001768007986 */ /* 0x000fe8000c101510 */
[----:B------:R-:W-:Y:S01]  /*a960*/  STG.E.U16 desc[UR16][R102.64], R51 ;  /* 0x0000003366007986 */ /* 0x000fe2000c101510 */
[----:B-1----:R-:W-:-:S02]  /*a970*/  PRMT R77, R80, 0x7632, R77 ;  /* 0x00007632504d7816 */ /* 0x002fc4000000004d */
[----:B------:R-:W-:Y:S01]  /*a980*/  PRMT R78, R81, 0x7632, R78 ;  /* 0x00007632514e7816 */ /* 0x000fe2000000004e */
[----:B------:R0:W-:Y:S01]  /*a990*/  STG.E.U16 desc[UR16][R100.64], R4 ;  /* 0x0000000464007986 */ /* 0x0001e2000c101510 */
[----:B------:R-:W-:-:S03]  /*a9a0*/  PRMT R8, R83, 0x7632, R8 ;  /* 0x0000763253087816 */ /* 0x000fc60000000008 */
[----:B------:R-:W-:Y:S04]  /*a9b0*/  STG.E.U16 desc[UR16][R106.64], R53 ;  /* 0x000000356a007986 */ /* 0x000fe8000c101510 */
[----:B------:R1:W-:Y:S04]  /*a9c0*/  STG.E.U16 desc[UR16][R110.64], R5 ;  /* 0x000000056e007986 */ /* 0x0003e8000c101510 */
[----:B------:R-:W-:Y:S01]  /*a9d0*/  STG.E.U16 desc[UR16][R108.64], R54 ;  /* 0x000000366c007986 */ /* 0x000fe2000c101510 */
[----:B0-----:R-:W-:-:S03]  /*a9e0*/  PRMT R4, R82, 0x7632, R4 ;  /* 0x0000763252047816 */ /* 0x001fc60000000004 */
[----:B------:R-:W-:Y:S04]  /*a9f0*/  STG.E.U16 desc[UR16][R116.64], R6 ;  /* 0x0000000674007986 */ /* 0x000fe8000c101510 */
[----:B------:R-:W-:Y:S01]  /*aa00*/  STG.E.U16 desc[UR16][R112.64], R56 ;  /* 0x0000003870007986 */ /* 0x000fe2000c101510 */
[C---:B-1----:R-:W-:Y:S02]  /*aa10*/  IMAD.SHL.U32 R5, R2.reuse, 0x4, RZ ;  /* 0x0000000402057824 */ /* 0x042fe400078e00ff */
[----:B------:R-:W-:Y:S01]  /*aa20*/  IMAD.HI R2, R2, 0x4, RZ ;  /* 0x0000000402027827 */ /* 0x000fe200078e02ff */
[----:B------:R0:W-:Y:S04]  /*aa30*/  STG.E.U16 desc[UR16][R114.64], R7 ;  /* 0x0000000772007986 */ /* 0x0001e8000c101510 */
[----:B------:R-:W-:Y:S04]  /*aa40*/  STG.E.U16 desc[UR16][R122.64], R61 ;  /* 0x0000003d7a007986 */ /* 0x000fe8000c101510 */
[----:B------:R-:W-:Y:S04]  /*aa50*/  STG.E.U16 desc[UR16][R118.64], R12 ;  /* 0x0000000c76007986 */ /* 0x000fe8000c101510 */
[----:B------:R-:W-:Y:S01]  /*aa60*/  STG.E.U16 desc[UR16][R120.64], R60 ;  /* 0x0000003c78007986 */ /* 0x000fe2000c101510 */
[----:B0-----:R-:W0:Y:S03]  /*aa70*/  LDC.64 R6, c[0x0][0x3a0] ;  /* 0x0000e800ff067b82 */ /* 0x001e260000000a00 */
        /* <DEDUP_REMOVED lines=19> */
[----:B------:R0:W-:Y:S04]  /*abb0*/  STG.E.U16 desc[UR16][R160.64], R4 ;  /* 0x00000004a0007986 */ /* 0x0001e8000c101510 */
[----:B------:R-:W-:Y:S04]  /*abc0*/  STG.E.U16 desc[UR16][R162.64], R83 ;  /* 0x00000053a2007986 */ /* 0x000fe8000c101510 */
[----:B------:R-:W-:Y:S01]  /*abd0*/  STG.E.U16 desc[UR16][R166.64], R8 ;  /* 0x00000008a6007986 */ /* 0x000fe2000c101510 */
[----:B------:R-:W-:Y:S01]  /*abe0*/  BAR.SYNC.DEFER_BLOCKING 0x0 ;  /* 0x0000000000007b1d */ /* 0x000fe20000010000 */
[----:B0-----:R-:W-:-:S04]  /*abf0*/  IADD3 R4, P1, P2, R5, UR6, R6 ;  /* 0x0000000605047c10 */ /* 0x001fc8000fa3e006 */
[----:B------:R-:W-:Y:S01]  /*ac00*/  IADD3.X R5, PT, PT, R2, UR5, R7, P1, P2 ;  /* 0x0000000502057c10 */ /* 0x000fe20008fe4407 */
[----:B------:R-:W-:Y:S02]  /*ac10*/  STSM.16.M88 [R68], R169 ;  /* 0x000000a944007844 */ /* 0x000fe40000000000 */
[----:B------:R-:W-:Y:S06]  /*ac20*/  BAR.SYNC.DEFER_BLOCKING 0x0 ;  /* 0x0000000000007b1d */ /* 0x000fec0000010000 */
[----:B------:R-:W0:Y:S04]  /*ac30*/  LDSM.16.M88 R3, [R3+UR9] ;  /* 0x000000090303783b */ /* 0x000e280008000000 */
[----:B0-----:R0:W-:Y:S01]  /*ac40*/  @!P0 STG.E desc[UR16][R4.64], R3 ;  /* 0x0000000304008986 */ /* 0x0011e2000c101910 */
[----:B------:R-:W-:Y:S06]  /*ac50*/  BAR.SYNC.DEFER_BLOCKING 0x0 ;  /* 0x0000000000007b1d */ /* 0x000fec0000010000 */
[----:B------:R-:W-:Y:S05]  /*ac60*/  BRA.U UP0, `(.L_x_22) ;  /* 0x0000000100a07547 */ /* 0x000fea000b800000 */
[----:B------:R-:W1:Y:S01]  /*ac70*/  S2UR UR5, SR_CgaCtaId ;  /* 0x00000000000579c3 */ /* 0x000e620000008800 */
[----:B------:R-:W-:Y:S01]  /*ac80*/  NOP ;  /* 0x0000000000007918 */ /* 0x000fe20000000000 */
[----:B------:R-:W-:Y:S01]  /*ac90*/  UMOV UR4, 0x50 ;  /* 0x0000005000047882 */ /* 0x000fe20000000000 */
[----:B------:R-:W-:Y:S02]  /*aca0*/  IMAD.U32 R0, RZ, RZ, UR10 ;  /* 0x0000000aff007e24 */ /* 0x000fe4000f8e00ff */
[----:B0-----:R-:W-:Y:S02]  /*acb0*/  IMAD.MOV.U32 R3, RZ, RZ, 0xff ;  /* 0x000000ffff037424 */ /* 0x001fe400078e00ff */
[----:B------:R-:W-:Y:S01]  /*acc0*/  IMAD.MOV.U32 R7, RZ, RZ, 0x1 ;  /* 0x00000001ff077424 */ /* 0x000fe200078e00ff */
[----:B------:R-:W-:-:S04]  /*acd0*/  LOP3.LUT R0, R0, 0xffff, RZ, 0xc0, !PT ;  /* 0x0000ffff00007812 */ /* 0x000fc800078ec0ff */
[----:B------:R-:W-:-:S05]  /*ace0*/  SHF.R.U32.HI R0, RZ, 0x5, R0 ;  /* 0x00000005ff007819 */ /* 0x000fca0000011600 */
[----:B------:R-:W-:Y:S01]  /*acf0*/  VIADD R2, R0, 0x10 ;  /* 0x0000001000027836 */ /* 0x000fe20000000000 */
[----:B------:R-:W-:Y:S01]  /*ad00*/  SHF.L.U32 R0, R3, R0, RZ ;  /* 0x0000000003007219 */ /* 0x000fe200000006ff */
[----:B-1----:R-:W-:-:S03]  /*ad10*/  ULEA UR6, UR5, UR4, 0x18 ;  /* 0x0000000405067291 */ /* 0x002fc6000f8ec0ff */
[----:B------:R-:W-:-:S04]  /*ad20*/  SHF.L.U32 R3, R7, R2, RZ ;  /* 0x0000000207037219 */ /* 0x000fc800000006ff */
[----:B------:R-:W-:Y:S02]  /*ad30*/  LOP3.LUT R0, R3, R0, RZ, 0xfc, !PT ;  /* 0x0000000003007212 */ /* 0x000fe400078efcff */
[----:B------:R-:W0:Y:S02]  /*ad40*/  LDS R5, [UR6] ;  /* 0x00000006ff057984 */ /* 0x000e240008000800 */
[C---:B------:R-:W-:Y:S02]  /*ad50*/  LOP3.LUT R2, R0.reuse, 0xffff, RZ, 0xc0, !PT ;  /* 0x0000ffff00027812 */ /* 0x040fe400078ec0ff */
[----:B0-----:R-:W-:-:S04]  /*ad60*/  LOP3.LUT R3, R0, 0xffff, R5, 0x80, !PT ;  /* 0x0000ffff00037812 */ /* 0x001fc800078e8005 */
[----:B------:R-:W-:-:S13]  /*ad70*/  ISETP.NE.AND P0, PT, R3, R2, PT ;  /* 0x000000020300720c */ /* 0x000fda0003f05270 */
[----:B------:R-:W-:Y:S05]  /*ad80*/  @P0 BRA `(.L_x_23) ;  /* 0x0000000000500947 */ /* 0x000fea0003800000 */
[----:B------:R-:W-:Y:S02]  /*ad90*/  SHF.R.U32.HI R5, RZ, 0x10, R5 ;  /* 0x00000010ff057819 */ /* 0x000fe40000011605 */
[----:B------:R-:W-:-:S04]  /*ada0*/  SHF.R.U32.HI R2, RZ, 0x10, R0 ;  /* 0x00000010ff027819 */ /* 0x000fc80000011600 */
[----:B------:R-:W-:-:S04]  /*adb0*/  LOP3.LUT R5, R5, R2, RZ, 0xc0, !PT ;  /* 0x0000000205057212 */ /* 0x000fc800078ec0ff */
[----:B------:R-:W-:-:S13]  /*adc0*/  ISETP.NE.AND P0, PT, R5, R2, PT ;  /* 0x000000020500720c */ /* 0x000fda0003f05270 */
[----:B------:R-:W-:Y:S05]  /*add0*/  @P0 BRA `(.L_x_24) ;  /* 0x0000000000300947 */ /* 0x000fea0003800000 */
[----:B------:R-:W-:Y:S01]  /*ade0*/  R2UR UR4, R0 ;  /* 0x00000000000472ca */ /* 0x000fe200000e0000 */
[----:B------:R-:W-:Y:S01]  /*adf0*/  VOTEU.ANY UR5, UPT, PT ;  /* 0x0000000000057886 */ /* 0x000fe200038e0100 */
[----:B------:R-:W0:Y:S01]  /*ae00*/  S2R R0, SR_LANEID ;  /* 0x0000000000007919 */ /* 0x000e220000000000 */
[----:B------:R-:W-:-:S10]  /*ae10*/  UFLO.U32 UR5, UR5 ;  /* 0x00000005000572bd */ /* 0x000fd400080e0000 */
[----:B------:R-:W-:-:S06]  /*ae20*/  ULOP3.LUT UR4, URZ, UR4, URZ, 0x33, !UPT ;  /* 0x00000004ff047292 */ /* 0x000fcc000f8e33ff */
[----:B------:R-:W-:-:S04]  /*ae30*/  IMAD.U32 R2, RZ, RZ, UR4 ;  /* 0x00000004ff027e24 */ /* 0x000fc8000f8e00ff */
[----:B------:R-:W1:Y:S02]  /*ae40*/  REDUX UR7, R2 ;  /* 0x00000000020773c4 */ /* 0x000e640000000000 */
[----:B------:R2:W-:Y:S01]  /*ae50*/  UTCATOMSWS.AND URZ, UR4 ;  /* 0x0000000400ff79e3 */ /* 0x0005e20008000000 */
[----:B0-----:R-:W-:Y:S01]  /*ae60*/  ISETP.EQ.U32.AND P0, PT, R0, UR5, PT ;  /* 0x0000000500007c0c */ /* 0x001fe2000bf02070 */
[----:B-1----:R-:W-:-:S12]  /*ae70*/  IMAD.U32 R0, RZ, RZ, UR7 ;  /* 0x00000007ff007e24 */ /* 0x002fd8000f8e00ff */
[----:B------:R2:W-:Y:S01]  /*ae80*/  @P0 ATOMS.AND RZ, [UR6], R0 ;  /* 0x00000000ffff098c */ /* 0x0005e2000a800006 */
[----:B------:R-:W-:Y:S05]  /*ae90*/  BRA `(.L_x_22) ;  /* 0x0000000000147947 */ /* 0x000fea0003800000 */
.L_x_24:
[----:B------:R-:W-:-:S07]  /*aea0*/  MOV R2, 0xaec0 ;  /* 0x0000aec000027802 */ /* 0x000fce0000000f00 */
[----:B------:R-:W-:Y:S05]  /*aeb0*/  CALL.REL.NOINC `($__internal_0_$__cuda_sm10x_tcgen05_guardrail_trap_col_being_dealloced_not_returned_by_alloc) ;  /* 0x0000000000447944 */ /* 0x000fea0003c00000 */
[----:B------:R-:W-:Y:S05]  /*aec0*/  BRA `(.L_x_22) ;  /* 0x0000000000087947 */ /* 0x000fea0003800000 */
.L_x_23:
[----:B------:R-:W-:-:S07]  /*aed0*/  MOV R2, 0xaef0 ;  /* 0x0000aef000027802 */ /* 0x000fce0000000f00 */
[----:B------:R-:W-:Y:S05]  /*aee0*/  CALL.REL.NOINC `($__internal_2_$__cuda_sm10x_tcgen05_guardrail_trap_unallocated_columns_being_dealloced) ;  /* 0x0000000000507944 */ /* 0x000fea0003c00000 */
.L_x_22:
[----:B------:R-:W-:Y:S01]  /*aef0*/  NOP ;  /* 0x0000000000007918 */ /* 0x000fe20000000000 */
[----:B--2---:R-:W-:Y:S05]  /*af00*/  EXIT ;  /* 0x000000000000794d */ /* 0x004fea0003800000 */
.L_x_8:
[----:B------:R-:W1:Y:S02]  /*af10*/  SYNCS.PHASECHK.TRANS64.TRYWAIT P2, [UR9+0xc000], RZ ;  /* 0x00c000ffff0075a7 */ /* 0x000e640008041109 */
[----:B-1----:R-:W-:Y:S05]  /*af20*/  @!P2 BRA `(.L_x_8) ;  /* 0xfffffffc00f8a947 */ /* 0x002fea000383ffff */
[----:B------:R-:W-:Y:S05]  /*af30*/  BRA `(.L_x_7) ;  /* 0xffffff7c00807947 */ /* 0x000fea000383ffff */
.L_x_17:
[----:B------:R-:W1:Y:S02]  /*af40*/  SYNCS.PHASECHK.TRANS64.TRYWAIT P0, [UR9+0x14010], RZ ;  /* 0x014010ffff0075a7 */ /* 0x000e640008001109 */
[----:B-1----:R-:W-:Y:S05]  /*af50*/  @!P0 BRA `(.L_x_17) ;  /* 0xfffffffc00f88947 */ /* 0x002fea000383ffff */
[----:B------:R-:W-:Y:S05]  /*af60*/  BRA `(.L_x_25) ;  /* 0xffffffb000d87947 */ /* 0x000fea000383ffff */
.L_x_18:
[----:B------:R-:W0:Y:S02]  /*af70*/  SYNCS.PHASECHK.TRANS64.TRYWAIT P0, [UR71], R36 ;  /* 0x00000024ff0075a7 */ /* 0x000e240008001147 */
[----:B0-----:R-:W-:Y:S05]  /*af80*/  @!P0 BRA `(.L_x_18) ;  /* 0xfffffffc00f88947 */ /* 0x001fea000383ffff */
[----:B------:R-:W-:Y:S05]  /*af90*/  BRA `(.L_x_26) ;  /* 0xffffffc400e87947 */ /* 0x000fea000383ffff */
.L_x_21:
[----:B------:R-:W0:Y:S02]  /*afa0*/  SYNCS.PHASECHK.TRANS64.TRYWAIT P0, [UR71], R4 ;  /* 0x00000004ff0075a7 */ /* 0x000e240008001147 */
[----:B0-----:R-:W-:Y:S05]  /*afb0*/  @!P0 BRA `(.L_x_21) ;  /* 0xfffffffc00f88947 */ /* 0x001fea000383ffff */
[----:B------:R-:W-:Y:S05]  /*afc0*/  BRA `(.L_x_27) ;  /* 0xffffffd400887947 */ /* 0x000fea000383ffff */
        .weak           $__internal_0_$__cuda_sm10x_tcgen05_guardrail_trap_col_being_dealloced_not_returned_by_alloc
        .type           $__internal_0_$__cuda_sm10x_tcgen05_guardrail_trap_col_being_dealloced_not_returned_by_alloc,@function
        .size           $__internal_0_$__cuda_sm10x_tcgen05_guardrail_trap_col_being_dealloced_not_returned_by_alloc,($__internal_1_$__cuda_sm10x_tcgen05_guardrail_trap_phase_invalid_during_alloc - $__internal_0_$__cuda_sm10x_tcgen05_guardrail_trap_col_being_dealloced_not_returned_by_alloc)
$__internal_0_$__cuda_sm10x_tcgen05_guardrail_trap_col_being_dealloced_not_returned_by_alloc:
[----:B------:R-:W-:Y:S05]  /*afd0*/  BPT.TRAP 0x1 ;  /* 0x000000040000795c */ /* 0x000fea0000300000 */
[----:B------:R-:W-:-:S04]  /*afe0*/  IMAD.MOV.U32 R3, RZ, RZ, 0x0 ;  /* 0x00000000ff037424 */ /* 0x000fc800078e00ff */
[----:B------:R-:W-:Y:S05]  /*aff0*/  RET.REL.NODEC R2 `(attn_fwd) ;  /* 0xffffff5002007950 */ /* 0x000fea0003c3ffff */
        .weak           $__internal_1_$__cuda_sm10x_tcgen05_guardrail_trap_phase_invalid_during_alloc
        .type           $__internal_1_$__cuda_sm10x_tcgen05_guardrail_trap_phase_invalid_during_alloc,@function
        .size           $__internal_1_$__cuda_sm10x_tcgen05_guardrail_trap_phase_invalid_during_alloc,($__internal_2_$__cuda_sm10x_tcgen05_guardrail_trap_unallocated_columns_being_dealloced - $__internal_1_$__cuda_sm10x_tcgen05_guardrail_trap_phase_invalid_during_alloc)
$__internal_1_$__cuda_sm10x_tcgen05_guardrail_trap_phase_invalid_during_alloc:
[----:B------:R-:W-:Y:S05]  /*b000*/  BPT.TRAP 0x1 ;  /* 0x000000040000795c */ /* 0x000fea0000300000 */
[----:B------:R-:W-:-:S04]  /*b010*/  IMAD.MOV.U32 R3, RZ, RZ, 0x0 ;  /* 0x00000000ff037424 */ /* 0x000fc800078e00ff */
[----:B------:R-:W-:Y:S05]  /*b020*/  RET.REL.NODEC R2 `(attn_fwd) ;  /* 0xffffff4c02f47950 */ /* 0x000fea0003c3ffff */
        .weak           $__internal_2_$__cuda_sm10x_tcgen05_guardrail_trap_unallocated_columns_being_dealloced
        .type           $__internal_2_$__cuda_sm10x_tcgen05_guardrail_trap_unallocated_columns_being_dealloced,@function
        .size           $__internal_2_$__cuda_sm10x_tcgen05_guardrail_trap_unallocated_columns_being_dealloced,(.L_x_31 - $__internal_2_$__cuda_sm10x_tcgen05_guardrail_trap_unallocated_columns_being_dealloced)
$__internal_2_$__cuda_sm10x_tcgen05_guardrail_trap_unallocated_columns_being_dealloced:
[----:B------:R-:W-:Y:S05]  /*b030*/  BPT.TRAP 0x1 ;  /* 0x000000040000795c */ /* 0x000fea0000300000 */
[----:B------:R-:W-:-:S04]  /*b040*/  IMAD.MOV.U32 R3, RZ, RZ, 0x0 ;  /* 0x00000000ff037424 */ /* 0x000fc800078e00ff */
[----:B------:R-:W-:Y:S05]  /*b050*/  RET.REL.NODEC R2 `(attn_fwd) ;  /* 0xffffff4c02e87950 */ /* 0x000fea0003c3ffff */
.L_x_28:
[----:B------:R-:W-:-:S00]  /*b060*/  BRA `(.L_x_28) ;  /* 0xfffffffc00fc7947 */ /* 0x000fc0000383ffff */
[----:B------:R-:W-:-:S00]  /*b070*/  NOP ;  /* 0x0000000000007918 */ /* 0x000fc00000000000 */
        /* <DEDUP_REMOVED lines=8> */
.L_x_31:


//--------------------- .nv.global.init           --------------------------
	.section	.nv.global.init,"aw",@progbits
.nv.global.init:
	.type		_$_str,@object
	.size		_$_str,(.L_3 - _$_str)
_$_str:
        /*0000*/ 	.byte	0x5f, 0x5f, 0x43, 0x55, 0x44, 0x41, 0x5f, 0x46, 0x54, 0x5a, 0x00
.L_3:


//--------------------- .nv.shared.attn_fwd       --------------------------
	.section	.nv.shared.attn_fwd,"aw",@nobits
	.sectionflags	@""
	.align	16
	.zero		1024


//--------------------- .nv.shared.reserved.0     --------------------------
	.section	.nv.shared.reserved.0,"aw",@nobits
	.align	8
	.weak		__nv_reservedSMEM_offset_0_alias
	.size		__nv_reservedSMEM_offset_0_alias, 0, 64
	.other		__nv_reservedSMEM_offset_0_alias,@"STO_CUDA_RESERVED_SHARED STV_DEFAULT"
__nv_reservedSMEM_offset_0_alias:
	.zero		0
.nv.shared.reserved.0:
	.zero		64
	.weak		__nv_reservedSMEM_allocation_phase
	.type		__nv_reservedSMEM_allocation_phase,@object
	.size		__nv_reservedSMEM_allocation_phase,(.L_0 - __nv_reservedSMEM_allocation_phase)
__nv_reservedSMEM_allocation_phase:
	.zero		1
.L_0:
	.zero		7
	.weak		__nv_reservedSMEM_devtool_atexit_pc
	.type		__nv_reservedSMEM_devtool_atexit_pc,@object
	.size		__nv_reservedSMEM_devtool_atexit_pc,(__nv_reservedSMEM_allocation_mask - __nv_reservedSMEM_devtool_atexit_pc)
__nv_reservedSMEM_devtool_atexit_pc:
	.zero		8
	.weak		__nv_reservedSMEM_allocation_mask
	.type		__nv_reservedSMEM_allocation_mask,@object
	.size		__nv_reservedSMEM_allocation_mask,(.L_2 - __nv_reservedSMEM_allocation_mask)
__nv_reservedSMEM_allocation_mask:
	.zero		4
.L_2:


//--------------------- .nv.constant0.attn_fwd    --------------------------
	.section	.nv.constant0.attn_fwd,"a",@progbits
	.sectionflags	@""
	.align	4
.nv.constant0.attn_fwd:
	.zero		1032


//--------------------- SYMBOLS --------------------------

	.type		.nv.reservedSmem.offset0,@object
	.size		.nv.reservedSmem.offset0,0x4
	.type		.nv.reservedSmem.cap,@object
	.size		.nv.reservedSmem.cap,0x4
